//
// Generated by NVIDIA NVVM Compiler
//
// Compiler Build ID: CL-36424714
// Cuda compilation tools, release 13.0, V13.0.88
// Based on NVVM 20.0.0
//

.version 9.0
.target sm_100
.address_size 64

	// .globl	_Z11AES_EncryptPhS_ii
.global .align 1 .b8 CUDA_SBOX[256] = {99, 124, 119, 123, 242, 107, 111, 197, 48, 1, 103, 43, 254, 215, 171, 118, 202, 130, 201, 125, 250, 89, 71, 240, 173, 212, 162, 175, 156, 164, 114, 192, 183, 253, 147, 38, 54, 63, 247, 204, 52, 165, 229, 241, 113, 216, 49, 21, 4, 199, 35, 195, 24, 150, 5, 154, 7, 18, 128, 226, 235, 39, 178, 117, 9, 131, 44, 26, 27, 110, 90, 160, 82, 59, 214, 179, 41, 227, 47, 132, 83, 209, 0, 237, 32, 252, 177, 91, 106, 203, 190, 57, 74, 76, 88, 207, 208, 239, 170, 251, 67, 77, 51, 133, 69, 249, 2, 127, 80, 60, 159, 168, 81, 163, 64, 143, 146, 157, 56, 245, 188, 182, 218, 33, 16, 255, 243, 210, 205, 12, 19, 236, 95, 151, 68, 23, 196, 167, 126, 61, 100, 93, 25, 115, 96, 129, 79, 220, 34, 42, 144, 136, 70, 238, 184, 20, 222, 94, 11, 219, 224, 50, 58, 10, 73, 6, 36, 92, 194, 211, 172, 98, 145, 149, 228, 121, 231, 200, 55, 109, 141, 213, 78, 169, 108, 86, 244, 234, 101, 122, 174, 8, 186, 120, 37, 46, 28, 166, 180, 198, 232, 221, 116, 31, 75, 189, 139, 138, 112, 62, 181, 102, 72, 3, 246, 14, 97, 53, 87, 185, 134, 193, 29, 158, 225, 248, 152, 17, 105, 217, 142, 148, 155, 30, 135, 233, 206, 85, 40, 223, 140, 161, 137, 13, 191, 230, 66, 104, 65, 153, 45, 15, 176, 84, 187, 22};
.global .align 1 .b8 GM2[256] = {0, 2, 4, 6, 8, 10, 12, 14, 16, 18, 20, 22, 24, 26, 28, 30, 32, 34, 36, 38, 40, 42, 44, 46, 48, 50, 52, 54, 56, 58, 60, 62, 64, 66, 68, 70, 72, 74, 76, 78, 80, 82, 84, 86, 88, 90, 92, 94, 96, 98, 100, 102, 104, 106, 108, 110, 112, 114, 116, 118, 120, 122, 124, 126, 128, 130, 132, 134, 136, 138, 140, 142, 144, 146, 148, 150, 152, 154, 156, 158, 160, 162, 164, 166, 168, 170, 172, 174, 176, 178, 180, 182, 184, 186, 188, 190, 192, 194, 196, 198, 200, 202, 204, 206, 208, 210, 212, 214, 216, 218, 220, 222, 224, 226, 228, 230, 232, 234, 236, 238, 240, 242, 244, 246, 248, 250, 252, 254, 27, 25, 31, 29, 19, 17, 23, 21, 11, 9, 15, 13, 3, 1, 7, 5, 59, 57, 63, 61, 51, 49, 55, 53, 43, 41, 47, 45, 35, 33, 39, 37, 91, 89, 95, 93, 83, 81, 87, 85, 75, 73, 79, 77, 67, 65, 71, 69, 123, 121, 127, 125, 115, 113, 119, 117, 107, 105, 111, 109, 99, 97, 103, 101, 155, 153, 159, 157, 147, 145, 151, 149, 139, 137, 143, 141, 131, 129, 135, 133, 187, 185, 191, 189, 179, 177, 183, 181, 171, 169, 175, 173, 163, 161, 167, 165, 219, 217, 223, 221, 211, 209, 215, 213, 203, 201, 207, 205, 195, 193, 199, 197, 251, 249, 255, 253, 243, 241, 247, 245, 235, 233, 239, 237, 227, 225, 231, 229};
.global .align 1 .b8 GM3[256] = {0, 3, 6, 5, 12, 15, 10, 9, 24, 27, 30, 29, 20, 23, 18, 17, 48, 51, 54, 53, 60, 63, 58, 57, 40, 43, 46, 45, 36, 39, 34, 33, 96, 99, 102, 101, 108, 111, 106, 105, 120, 123, 126, 125, 116, 119, 114, 113, 80, 83, 86, 85, 92, 95, 90, 89, 72, 75, 78, 77, 68, 71, 66, 65, 192, 195, 198, 197, 204, 207, 202, 201, 216, 219, 222, 221, 212, 215, 210, 209, 240, 243, 246, 245, 252, 255, 250, 249, 232, 235, 238, 237, 228, 231, 226, 225, 160, 163, 166, 165, 172, 175, 170, 169, 184, 187, 190, 189, 180, 183, 178, 177, 144, 147, 150, 149, 156, 159, 154, 153, 136, 139, 142, 141, 132, 135, 130, 129, 155, 152, 157, 158, 151, 148, 145, 146, 131, 128, 133, 134, 143, 140, 137, 138, 171, 168, 173, 174, 167, 164, 161, 162, 179, 176, 181, 182, 191, 188, 185, 186, 251, 248, 253, 254, 247, 244, 241, 242, 227, 224, 229, 230, 239, 236, 233, 234, 203, 200, 205, 206, 199, 196, 193, 194, 211, 208, 213, 214, 223, 220, 217, 218, 91, 88, 93, 94, 87, 84, 81, 82, 67, 64, 69, 70, 79, 76, 73, 74, 107, 104, 109, 110, 103, 100, 97, 98, 115, 112, 117, 118, 127, 124, 121, 122, 59, 56, 61, 62, 55, 52, 49, 50, 35, 32, 37, 38, 47, 44, 41, 42, 11, 8, 13, 14, 7, 4, 1, 2, 19, 16, 21, 22, 31, 28, 25, 26};

.visible .entry _Z11AES_EncryptPhS_ii(
	.param .u64 .ptr .align 1 _Z11AES_EncryptPhS_ii_param_0,
	.param .u64 .ptr .align 1 _Z11AES_EncryptPhS_ii_param_1,
	.param .u32 _Z11AES_EncryptPhS_ii_param_2,
	.param .u32 _Z11AES_EncryptPhS_ii_param_3
)
{
	.reg .pred 	%p<3>;
	.reg .b16 	%rs<321>;
	.reg .b32 	%r<11>;
	.reg .b64 	%rd<177>;

	ld.param.u64 	%rd6, [_Z11AES_EncryptPhS_ii_param_0];
	ld.param.u64 	%rd7, [_Z11AES_EncryptPhS_ii_param_1];
	ld.param.u32 	%r4, [_Z11AES_EncryptPhS_ii_param_2];
	cvta.to.global.u64 	%rd1, %rd7;
	mov.u32 	%r5, %ctaid.x;
	mov.u32 	%r6, %ntid.x;
	mov.u32 	%r7, %tid.x;
	mad.lo.s32 	%r1, %r5, %r6, %r7;
	setp.ge.s32 	%p1, %r1, %r4;
	@%p1 bra 	$L__BB0_4;
	cvta.to.global.u64 	%rd8, %rd6;
	shl.b32 	%r9, %r1, 4;
	cvt.s64.s32 	%rd9, %r9;
	add.s64 	%rd2, %rd8, %rd9;
	ld.global.u8 	%rs49, [%rd2];
	ld.global.u8 	%rs50, [%rd2+1];
	ld.global.u8 	%rs51, [%rd2+2];
	ld.global.u8 	%rs52, [%rd2+3];
	ld.global.u8 	%rs53, [%rd2+4];
	ld.global.u8 	%rs54, [%rd2+5];
	ld.global.u8 	%rs55, [%rd2+6];
	ld.global.u8 	%rs56, [%rd2+7];
	ld.global.u8 	%rs57, [%rd2+8];
	ld.global.u8 	%rs58, [%rd2+9];
	ld.global.u8 	%rs59, [%rd2+10];
	ld.global.u8 	%rs60, [%rd2+11];
	ld.global.u8 	%rs61, [%rd2+12];
	ld.global.u8 	%rs62, [%rd2+13];
	ld.global.u8 	%rs63, [%rd2+14];
	ld.global.u8 	%rs64, [%rd2+15];
	ld.global.u8 	%rs65, [%rd1];
	xor.b16  	%rs320, %rs49, %rs65;
	ld.global.u8 	%rs66, [%rd1+1];
	xor.b16  	%rs319, %rs50, %rs66;
	ld.global.u8 	%rs67, [%rd1+2];
	xor.b16  	%rs318, %rs51, %rs67;
	ld.global.u8 	%rs68, [%rd1+3];
	xor.b16  	%rs317, %rs52, %rs68;
	ld.global.u8 	%rs69, [%rd1+4];
	xor.b16  	%rs316, %rs53, %rs69;
	ld.global.u8 	%rs70, [%rd1+5];
	xor.b16  	%rs315, %rs54, %rs70;
	ld.global.u8 	%rs71, [%rd1+6];
	xor.b16  	%rs314, %rs55, %rs71;
	ld.global.u8 	%rs72, [%rd1+7];
	xor.b16  	%rs313, %rs56, %rs72;
	ld.global.u8 	%rs73, [%rd1+8];
	xor.b16  	%rs312, %rs57, %rs73;
	ld.global.u8 	%rs74, [%rd1+9];
	xor.b16  	%rs311, %rs58, %rs74;
	ld.global.u8 	%rs75, [%rd1+10];
	xor.b16  	%rs310, %rs59, %rs75;
	ld.global.u8 	%rs76, [%rd1+11];
	xor.b16  	%rs309, %rs60, %rs76;
	ld.global.u8 	%rs77, [%rd1+12];
	xor.b16  	%rs308, %rs61, %rs77;
	ld.global.u8 	%rs78, [%rd1+13];
	xor.b16  	%rs307, %rs62, %rs78;
	ld.global.u8 	%rs79, [%rd1+14];
	xor.b16  	%rs306, %rs63, %rs79;
	ld.global.u8 	%rs80, [%rd1+15];
	xor.b16  	%rs305, %rs64, %rs80;
	add.s64 	%rd176, %rd1, 31;
	mov.b32 	%r10, 0;
	mov.u64 	%rd12, CUDA_SBOX;
	mov.u64 	%rd61, GM2;
	mov.u64 	%rd65, GM3;
$L__BB0_2:
	cvt.u64.u16 	%rd10, %rs320;
	and.b64  	%rd11, %rd10, 255;
	add.s64 	%rd13, %rd12, %rd11;
	ld.global.nc.u8 	%rs81, [%rd13];
	cvt.u16.u8 	%rs82, %rs81;
	cvt.u64.u16 	%rd14, %rs319;
	and.b64  	%rd15, %rd14, 255;
	add.s64 	%rd16, %rd12, %rd15;
	ld.global.nc.u8 	%rs83, [%rd16];
	cvt.u16.u8 	%rs84, %rs83;
	cvt.u64.u16 	%rd17, %rs318;
	and.b64  	%rd18, %rd17, 255;
	add.s64 	%rd19, %rd12, %rd18;
	ld.global.nc.u8 	%rs85, [%rd19];
	cvt.u16.u8 	%rs86, %rs85;
	cvt.u64.u16 	%rd20, %rs317;
	and.b64  	%rd21, %rd20, 255;
	add.s64 	%rd22, %rd12, %rd21;
	ld.global.nc.u8 	%rs87, [%rd22];
	cvt.u16.u8 	%rs88, %rs87;
	cvt.u64.u16 	%rd23, %rs316;
	and.b64  	%rd24, %rd23, 255;
	add.s64 	%rd25, %rd12, %rd24;
	ld.global.nc.u8 	%rs89, [%rd25];
	cvt.u16.u8 	%rs90, %rs89;
	cvt.u64.u16 	%rd26, %rs315;
	and.b64  	%rd27, %rd26, 255;
	add.s64 	%rd28, %rd12, %rd27;
	ld.global.nc.u8 	%rs91, [%rd28];
	cvt.u16.u8 	%rs92, %rs91;
	cvt.u64.u16 	%rd29, %rs314;
	and.b64  	%rd30, %rd29, 255;
	add.s64 	%rd31, %rd12, %rd30;
	ld.global.nc.u8 	%rs93, [%rd31];
	cvt.u16.u8 	%rs94, %rs93;
	cvt.u64.u16 	%rd32, %rs313;
	and.b64  	%rd33, %rd32, 255;
	add.s64 	%rd34, %rd12, %rd33;
	ld.global.nc.u8 	%rs95, [%rd34];
	cvt.u16.u8 	%rs96, %rs95;
	cvt.u64.u16 	%rd35, %rs312;
	and.b64  	%rd36, %rd35, 255;
	add.s64 	%rd37, %rd12, %rd36;
	ld.global.nc.u8 	%rs97, [%rd37];
	cvt.u16.u8 	%rs98, %rs97;
	cvt.u64.u16 	%rd38, %rs311;
	and.b64  	%rd39, %rd38, 255;
	add.s64 	%rd40, %rd12, %rd39;
	ld.global.nc.u8 	%rs99, [%rd40];
	cvt.u16.u8 	%rs100, %rs99;
	cvt.u64.u16 	%rd41, %rs310;
	and.b64  	%rd42, %rd41, 255;
	add.s64 	%rd43, %rd12, %rd42;
	ld.global.nc.u8 	%rs101, [%rd43];
	cvt.u16.u8 	%rs102, %rs101;
	cvt.u64.u16 	%rd44, %rs309;
	and.b64  	%rd45, %rd44, 255;
	add.s64 	%rd46, %rd12, %rd45;
	ld.global.nc.u8 	%rs103, [%rd46];
	cvt.u16.u8 	%rs104, %rs103;
	cvt.u64.u16 	%rd47, %rs308;
	and.b64  	%rd48, %rd47, 255;
	add.s64 	%rd49, %rd12, %rd48;
	ld.global.nc.u8 	%rs105, [%rd49];
	cvt.u16.u8 	%rs106, %rs105;
	cvt.u64.u16 	%rd50, %rs307;
	and.b64  	%rd51, %rd50, 255;
	add.s64 	%rd52, %rd12, %rd51;
	ld.global.nc.u8 	%rs107, [%rd52];
	cvt.u16.u8 	%rs108, %rs107;
	cvt.u64.u16 	%rd53, %rs306;
	and.b64  	%rd54, %rd53, 255;
	add.s64 	%rd55, %rd12, %rd54;
	ld.global.nc.u8 	%rs109, [%rd55];
	cvt.u16.u8 	%rs110, %rs109;
	cvt.u64.u16 	%rd56, %rs305;
	and.b64  	%rd57, %rd56, 255;
	add.s64 	%rd58, %rd12, %rd57;
	ld.global.nc.u8 	%rs111, [%rd58];
	cvt.u16.u8 	%rs112, %rs111;
	cvt.u64.u16 	%rd59, %rs82;
	and.b64  	%rd60, %rd59, 255;
	add.s64 	%rd62, %rd61, %rd60;
	ld.global.nc.u8 	%rs113, [%rd62];
	cvt.u16.u8 	%rs114, %rs113;
	cvt.u64.u16 	%rd63, %rs92;
	and.b64  	%rd64, %rd63, 255;
	add.s64 	%rd66, %rd65, %rd64;
	ld.global.nc.u8 	%rs115, [%rd66];
	cvt.u16.u8 	%rs116, %rs115;
	xor.b16  	%rs117, %rs116, %rs114;
	add.s64 	%rd67, %rd61, %rd64;
	ld.global.nc.u8 	%rs118, [%rd67];
	cvt.u16.u8 	%rs119, %rs118;
	cvt.u64.u16 	%rd68, %rs102;
	and.b64  	%rd69, %rd68, 255;
	add.s64 	%rd70, %rd65, %rd69;
	ld.global.nc.u8 	%rs120, [%rd70];
	cvt.u16.u8 	%rs121, %rs120;
	xor.b16  	%rs122, %rs119, %rs121;
	add.s64 	%rd71, %rd61, %rd69;
	ld.global.nc.u8 	%rs123, [%rd71];
	cvt.u16.u8 	%rs124, %rs123;
	cvt.u64.u16 	%rd72, %rs112;
	and.b64  	%rd73, %rd72, 255;
	add.s64 	%rd74, %rd65, %rd73;
	ld.global.nc.u8 	%rs125, [%rd74];
	cvt.u16.u8 	%rs126, %rs125;
	xor.b16  	%rs127, %rs124, %rs126;
	add.s64 	%rd75, %rd65, %rd60;
	ld.global.nc.u8 	%rs128, [%rd75];
	cvt.u16.u8 	%rs129, %rs128;
	add.s64 	%rd76, %rd61, %rd73;
	ld.global.nc.u8 	%rs130, [%rd76];
	cvt.u16.u8 	%rs131, %rs130;
	xor.b16  	%rs132, %rs129, %rs131;
	cvt.u64.u16 	%rd77, %rs90;
	and.b64  	%rd78, %rd77, 255;
	add.s64 	%rd79, %rd61, %rd78;
	ld.global.nc.u8 	%rs133, [%rd79];
	cvt.u16.u8 	%rs134, %rs133;
	cvt.u64.u16 	%rd80, %rs100;
	and.b64  	%rd81, %rd80, 255;
	add.s64 	%rd82, %rd65, %rd81;
	ld.global.nc.u8 	%rs135, [%rd82];
	cvt.u16.u8 	%rs136, %rs135;
	xor.b16  	%rs137, %rs136, %rs134;
	add.s64 	%rd83, %rd61, %rd81;
	ld.global.nc.u8 	%rs138, [%rd83];
	cvt.u16.u8 	%rs139, %rs138;
	cvt.u64.u16 	%rd84, %rs110;
	and.b64  	%rd85, %rd84, 255;
	add.s64 	%rd86, %rd65, %rd85;
	ld.global.nc.u8 	%rs140, [%rd86];
	cvt.u16.u8 	%rs141, %rs140;
	xor.b16  	%rs142, %rs139, %rs141;
	add.s64 	%rd87, %rd61, %rd85;
	ld.global.nc.u8 	%rs143, [%rd87];
	cvt.u16.u8 	%rs144, %rs143;
	cvt.u64.u16 	%rd88, %rs88;
	and.b64  	%rd89, %rd88, 255;
	add.s64 	%rd90, %rd65, %rd89;
	ld.global.nc.u8 	%rs145, [%rd90];
	cvt.u16.u8 	%rs146, %rs145;
	xor.b16  	%rs147, %rs144, %rs146;
	add.s64 	%rd91, %rd65, %rd78;
	ld.global.nc.u8 	%rs148, [%rd91];
	cvt.u16.u8 	%rs149, %rs148;
	add.s64 	%rd92, %rd61, %rd89;
	ld.global.nc.u8 	%rs150, [%rd92];
	cvt.u16.u8 	%rs151, %rs150;
	xor.b16  	%rs152, %rs149, %rs151;
	cvt.u64.u16 	%rd93, %rs98;
	and.b64  	%rd94, %rd93, 255;
	add.s64 	%rd95, %rd61, %rd94;
	ld.global.nc.u8 	%rs153, [%rd95];
	cvt.u16.u8 	%rs154, %rs153;
	cvt.u64.u16 	%rd96, %rs108;
	and.b64  	%rd97, %rd96, 255;
	add.s64 	%rd98, %rd65, %rd97;
	ld.global.nc.u8 	%rs155, [%rd98];
	cvt.u16.u8 	%rs156, %rs155;
	xor.b16  	%rs157, %rs156, %rs154;
	add.s64 	%rd99, %rd61, %rd97;
	ld.global.nc.u8 	%rs158, [%rd99];
	cvt.u16.u8 	%rs159, %rs158;
	cvt.u64.u16 	%rd100, %rs86;
	and.b64  	%rd101, %rd100, 255;
	add.s64 	%rd102, %rd65, %rd101;
	ld.global.nc.u8 	%rs160, [%rd102];
	cvt.u16.u8 	%rs161, %rs160;
	xor.b16  	%rs162, %rs159, %rs161;
	add.s64 	%rd103, %rd61, %rd101;
	ld.global.nc.u8 	%rs163, [%rd103];
	cvt.u16.u8 	%rs164, %rs163;
	cvt.u64.u16 	%rd104, %rs96;
	and.b64  	%rd105, %rd104, 255;
	add.s64 	%rd106, %rd65, %rd105;
	ld.global.nc.u8 	%rs165, [%rd106];
	cvt.u16.u8 	%rs166, %rs165;
	xor.b16  	%rs167, %rs164, %rs166;
	add.s64 	%rd107, %rd65, %rd94;
	ld.global.nc.u8 	%rs168, [%rd107];
	cvt.u16.u8 	%rs169, %rs168;
	add.s64 	%rd108, %rd61, %rd105;
	ld.global.nc.u8 	%rs170, [%rd108];
	cvt.u16.u8 	%rs171, %rs170;
	xor.b16  	%rs172, %rs169, %rs171;
	cvt.u64.u16 	%rd109, %rs106;
	and.b64  	%rd110, %rd109, 255;
	add.s64 	%rd111, %rd61, %rd110;
	ld.global.nc.u8 	%rs173, [%rd111];
	cvt.u16.u8 	%rs174, %rs173;
	cvt.u64.u16 	%rd112, %rs84;
	and.b64  	%rd113, %rd112, 255;
	add.s64 	%rd114, %rd65, %rd113;
	ld.global.nc.u8 	%rs175, [%rd114];
	cvt.u16.u8 	%rs176, %rs175;
	xor.b16  	%rs177, %rs176, %rs174;
	add.s64 	%rd115, %rd61, %rd113;
	ld.global.nc.u8 	%rs178, [%rd115];
	cvt.u16.u8 	%rs179, %rs178;
	cvt.u64.u16 	%rd116, %rs94;
	and.b64  	%rd117, %rd116, 255;
	add.s64 	%rd118, %rd65, %rd117;
	ld.global.nc.u8 	%rs180, [%rd118];
	cvt.u16.u8 	%rs181, %rs180;
	xor.b16  	%rs182, %rs179, %rs181;
	add.s64 	%rd119, %rd61, %rd117;
	ld.global.nc.u8 	%rs183, [%rd119];
	cvt.u16.u8 	%rs184, %rs183;
	cvt.u64.u16 	%rd120, %rs104;
	and.b64  	%rd121, %rd120, 255;
	add.s64 	%rd122, %rd65, %rd121;
	ld.global.nc.u8 	%rs185, [%rd122];
	cvt.u16.u8 	%rs186, %rs185;
	xor.b16  	%rs187, %rs184, %rs186;
	add.s64 	%rd123, %rd65, %rd110;
	ld.global.nc.u8 	%rs188, [%rd123];
	cvt.u16.u8 	%rs189, %rs188;
	add.s64 	%rd124, %rd61, %rd121;
	ld.global.nc.u8 	%rs190, [%rd124];
	cvt.u16.u8 	%rs191, %rs190;
	xor.b16  	%rs192, %rs189, %rs191;
	ld.global.u8 	%rs193, [%rd176+-15];
	xor.b16  	%rs194, %rs117, %rs193;
	xor.b16  	%rs195, %rs194, %rs102;
	xor.b16  	%rs320, %rs195, %rs112;
	ld.global.u8 	%rs196, [%rd176+-14];
	xor.b16  	%rs197, %rs122, %rs196;
	xor.b16  	%rs198, %rs197, %rs82;
	xor.b16  	%rs319, %rs198, %rs112;
	ld.global.u8 	%rs199, [%rd176+-13];
	xor.b16  	%rs200, %rs127, %rs199;
	xor.b16  	%rs201, %rs200, %rs82;
	xor.b16  	%rs318, %rs201, %rs92;
	ld.global.u8 	%rs202, [%rd176+-12];
	xor.b16  	%rs203, %rs132, %rs202;
	xor.b16  	%rs204, %rs203, %rs92;
	xor.b16  	%rs317, %rs204, %rs102;
	ld.global.u8 	%rs205, [%rd176+-11];
	xor.b16  	%rs206, %rs137, %rs205;
	xor.b16  	%rs207, %rs206, %rs110;
	xor.b16  	%rs316, %rs207, %rs88;
	ld.global.u8 	%rs208, [%rd176+-10];
	xor.b16  	%rs209, %rs142, %rs208;
	xor.b16  	%rs210, %rs209, %rs90;
	xor.b16  	%rs315, %rs210, %rs88;
	ld.global.u8 	%rs211, [%rd176+-9];
	xor.b16  	%rs212, %rs147, %rs211;
	xor.b16  	%rs213, %rs212, %rs90;
	xor.b16  	%rs314, %rs213, %rs100;
	ld.global.u8 	%rs214, [%rd176+-8];
	xor.b16  	%rs215, %rs152, %rs214;
	xor.b16  	%rs216, %rs215, %rs100;
	xor.b16  	%rs313, %rs216, %rs110;
	ld.global.u8 	%rs217, [%rd176+-7];
	xor.b16  	%rs218, %rs157, %rs217;
	xor.b16  	%rs219, %rs218, %rs86;
	xor.b16  	%rs312, %rs219, %rs96;
	ld.global.u8 	%rs220, [%rd176+-6];
	xor.b16  	%rs221, %rs162, %rs220;
	xor.b16  	%rs222, %rs221, %rs98;
	xor.b16  	%rs311, %rs222, %rs96;
	ld.global.u8 	%rs223, [%rd176+-5];
	xor.b16  	%rs224, %rs167, %rs223;
	xor.b16  	%rs225, %rs224, %rs98;
	xor.b16  	%rs310, %rs225, %rs108;
	ld.global.u8 	%rs226, [%rd176+-4];
	xor.b16  	%rs227, %rs172, %rs226;
	xor.b16  	%rs228, %rs227, %rs108;
	xor.b16  	%rs309, %rs228, %rs86;
	ld.global.u8 	%rs229, [%rd176+-3];
	xor.b16  	%rs230, %rs177, %rs229;
	xor.b16  	%rs231, %rs230, %rs94;
	xor.b16  	%rs308, %rs231, %rs104;
	ld.global.u8 	%rs232, [%rd176+-2];
	xor.b16  	%rs233, %rs182, %rs232;
	xor.b16  	%rs234, %rs233, %rs106;
	xor.b16  	%rs307, %rs234, %rs104;
	ld.global.u8 	%rs235, [%rd176+-1];
	xor.b16  	%rs236, %rs187, %rs235;
	xor.b16  	%rs237, %rs236, %rs106;
	xor.b16  	%rs306, %rs237, %rs84;
	ld.global.u8 	%rs238, [%rd176];
	xor.b16  	%rs239, %rs192, %rs238;
	xor.b16  	%rs240, %rs239, %rs84;
	xor.b16  	%rs305, %rs240, %rs94;
	add.s32 	%r10, %r10, 1;
	add.s64 	%rd176, %rd176, 16;
	setp.ne.s32 	%p2, %r10, 9;
	@%p2 bra 	$L__BB0_2;
	ld.param.u64 	%rd175, [_Z11AES_EncryptPhS_ii_param_1];
	cvt.u64.u16 	%rd125, %rs320;
	and.b64  	%rd126, %rd125, 255;
	mov.u64 	%rd127, CUDA_SBOX;
	add.s64 	%rd128, %rd127, %rd126;
	ld.global.nc.u8 	%rs241, [%rd128];
	cvt.u16.u8 	%rs242, %rs241;
	cvt.u64.u16 	%rd129, %rs319;
	and.b64  	%rd130, %rd129, 255;
	add.s64 	%rd131, %rd127, %rd130;
	ld.global.nc.u8 	%rs243, [%rd131];
	cvt.u16.u8 	%rs244, %rs243;
	cvt.u64.u16 	%rd132, %rs318;
	and.b64  	%rd133, %rd132, 255;
	add.s64 	%rd134, %rd127, %rd133;
	ld.global.nc.u8 	%rs245, [%rd134];
	cvt.u16.u8 	%rs246, %rs245;
	cvt.u64.u16 	%rd135, %rs317;
	and.b64  	%rd136, %rd135, 255;
	add.s64 	%rd137, %rd127, %rd136;
	ld.global.nc.u8 	%rs247, [%rd137];
	cvt.u16.u8 	%rs248, %rs247;
	cvt.u64.u16 	%rd138, %rs316;
	and.b64  	%rd139, %rd138, 255;
	add.s64 	%rd140, %rd127, %rd139;
	ld.global.nc.u8 	%rs249, [%rd140];
	cvt.u16.u8 	%rs250, %rs249;
	cvt.u64.u16 	%rd141, %rs315;
	and.b64  	%rd142, %rd141, 255;
	add.s64 	%rd143, %rd127, %rd142;
	ld.global.nc.u8 	%rs251, [%rd143];
	cvt.u16.u8 	%rs252, %rs251;
	cvt.u64.u16 	%rd144, %rs314;
	and.b64  	%rd145, %rd144, 255;
	add.s64 	%rd146, %rd127, %rd145;
	ld.global.nc.u8 	%rs253, [%rd146];
	cvt.u16.u8 	%rs254, %rs253;
	cvt.u64.u16 	%rd147, %rs313;
	and.b64  	%rd148, %rd147, 255;
	add.s64 	%rd149, %rd127, %rd148;
	ld.global.nc.u8 	%rs255, [%rd149];
	cvt.u16.u8 	%rs256, %rs255;
	cvt.u64.u16 	%rd150, %rs312;
	and.b64  	%rd151, %rd150, 255;
	add.s64 	%rd152, %rd127, %rd151;
	ld.global.nc.u8 	%rs257, [%rd152];
	cvt.u16.u8 	%rs258, %rs257;
	cvt.u64.u16 	%rd153, %rs311;
	and.b64  	%rd154, %rd153, 255;
	add.s64 	%rd155, %rd127, %rd154;
	ld.global.nc.u8 	%rs259, [%rd155];
	cvt.u16.u8 	%rs260, %rs259;
	cvt.u64.u16 	%rd156, %rs310;
	and.b64  	%rd157, %rd156, 255;
	add.s64 	%rd158, %rd127, %rd157;
	ld.global.nc.u8 	%rs261, [%rd158];
	cvt.u16.u8 	%rs262, %rs261;
	cvt.u64.u16 	%rd159, %rs309;
	and.b64  	%rd160, %rd159, 255;
	add.s64 	%rd161, %rd127, %rd160;
	ld.global.nc.u8 	%rs263, [%rd161];
	cvt.u16.u8 	%rs264, %rs263;
	cvt.u64.u16 	%rd162, %rs308;
	and.b64  	%rd163, %rd162, 255;
	add.s64 	%rd164, %rd127, %rd163;
	ld.global.nc.u8 	%rs265, [%rd164];
	cvt.u16.u8 	%rs266, %rs265;
	cvt.u64.u16 	%rd165, %rs307;
	and.b64  	%rd166, %rd165, 255;
	add.s64 	%rd167, %rd127, %rd166;
	ld.global.nc.u8 	%rs267, [%rd167];
	cvt.u16.u8 	%rs268, %rs267;
	cvt.u64.u16 	%rd168, %rs306;
	and.b64  	%rd169, %rd168, 255;
	add.s64 	%rd170, %rd127, %rd169;
	ld.global.nc.u8 	%rs269, [%rd170];
	cvt.u16.u8 	%rs270, %rs269;
	cvt.u64.u16 	%rd171, %rs305;
	and.b64  	%rd172, %rd171, 255;
	add.s64 	%rd173, %rd127, %rd172;
	ld.global.nc.u8 	%rs271, [%rd173];
	cvt.u16.u8 	%rs272, %rs271;
	cvta.to.global.u64 	%rd174, %rd175;
	ld.global.u8 	%rs273, [%rd174+160];
	xor.b16  	%rs274, %rs242, %rs273;
	ld.global.u8 	%rs275, [%rd174+161];
	xor.b16  	%rs276, %rs252, %rs275;
	ld.global.u8 	%rs277, [%rd174+162];
	xor.b16  	%rs278, %rs262, %rs277;
	ld.global.u8 	%rs279, [%rd174+163];
	xor.b16  	%rs280, %rs272, %rs279;
	ld.global.u8 	%rs281, [%rd174+164];
	xor.b16  	%rs282, %rs250, %rs281;
	ld.global.u8 	%rs283, [%rd174+165];
	xor.b16  	%rs284, %rs260, %rs283;
	ld.global.u8 	%rs285, [%rd174+166];
	xor.b16  	%rs286, %rs270, %rs285;
	ld.global.u8 	%rs287, [%rd174+167];
	xor.b16  	%rs288, %rs248, %rs287;
	ld.global.u8 	%rs289, [%rd174+168];
	xor.b16  	%rs290, %rs258, %rs289;
	ld.global.u8 	%rs291, [%rd174+169];
	xor.b16  	%rs292, %rs268, %rs291;
	ld.global.u8 	%rs293, [%rd174+170];
	xor.b16  	%rs294, %rs246, %rs293;
	ld.global.u8 	%rs295, [%rd174+171];
	xor.b16  	%rs296, %rs256, %rs295;
	ld.global.u8 	%rs297, [%rd174+172];
	xor.b16  	%rs298, %rs266, %rs297;
	ld.global.u8 	%rs299, [%rd174+173];
	xor.b16  	%rs300, %rs244, %rs299;
	ld.global.u8 	%rs301, [%rd174+174];
	xor.b16  	%rs302, %rs254, %rs301;
	ld.global.u8 	%rs303, [%rd174+175];
	xor.b16  	%rs304, %rs264, %rs303;
	st.global.u8 	[%rd2], %rs274;
	st.global.u8 	[%rd2+1], %rs276;
	st.global.u8 	[%rd2+2], %rs278;
	st.global.u8 	[%rd2+3], %rs280;
	st.global.u8 	[%rd2+4], %rs282;
	st.global.u8 	[%rd2+5], %rs284;
	st.global.u8 	[%rd2+6], %rs286;
	st.global.u8 	[%rd2+7], %rs288;
	st.global.u8 	[%rd2+8], %rs290;
	st.global.u8 	[%rd2+9], %rs292;
	st.global.u8 	[%rd2+10], %rs294;
	st.global.u8 	[%rd2+11], %rs296;
	st.global.u8 	[%rd2+12], %rs298;
	st.global.u8 	[%rd2+13], %rs300;
	st.global.u8 	[%rd2+14], %rs302;
	st.global.u8 	[%rd2+15], %rs304;
$L__BB0_4:
	bar.sync 	0;
	ret;

}


// ===== COMPILED SASS (sm_100) =====

	.target	sm_100

	.elftype	@"ET_EXEC"


//--------------------- .note.nv.tkinfo           --------------------------
	.section	.note.nv.tkinfo,"",@"SHT_NOTE"
	.sectionflags	@"SHF_NOTE_NV_TKINFO"
	.tkinfo
        /*0018*/ 	.word	0x00000002
        /*0030*/ 	.string	""
        /*0030*/ 	.string	"ptxas"
        /*0030*/ 	.string	"Cuda compilation tools, release 13.0, V13.0.88"
        /*0030*/ 	.string	"Build cuda_13.0.r13.0/compiler.36424714_0"
        /*0030*/ 	.string	"-arch sm_100 -m 64 "



//--------------------- .note.nv.cuinfo           --------------------------
	.section	.note.nv.cuinfo,"",@"SHT_NOTE"
	.sectionflags	@"SHF_NOTE_NV_CUINFO"
        /*0018*/ 	.short	0x0002
        /*001a*/ 	.short	0x0064
        /*001c*/ 	.short	0x0082
	.zero		2


//--------------------- .nv.info                  --------------------------
	.section	.nv.info,"",@"SHT_CUDA_INFO"
	.align	4


	//----- nvinfo : EIATTR_REGCOUNT
	.align		4
        /*0000*/ 	.byte	0x04, 0x2f
        /*0002*/ 	.short	(.L_4 - .L_3)
	.align		4
.L_3:
        /*0004*/ 	.word	index@(_Z11AES_EncryptPhS_ii)
        /*0008*/ 	.word	0x00000020


	//----- nvinfo : EIATTR_FRAME_SIZE
	.align		4
.L_4:
        /*000c*/ 	.byte	0x04, 0x11
        /*000e*/ 	.short	(.L_6 - .L_5)
	.align		4
.L_5:
        /*0010*/ 	.word	index@(_Z11AES_EncryptPhS_ii)
        /*0014*/ 	.word	0x00000000


	//----- nvinfo : EIATTR_MIN_STACK_SIZE
	.align		4
.L_6:
        /*0018*/ 	.byte	0x04, 0x12
        /*001a*/ 	.short	(.L_8 - .L_7)
	.align		4
.L_7:
        /*001c*/ 	.word	index@(_Z11AES_EncryptPhS_ii)
        /*0020*/ 	.word	0x00000000
.L_8:


//--------------------- .nv.compat                --------------------------
	.section	.nv.compat,"",@"SHT_CUDA_COMPAT_INFO"
	.align	4
        /*0000*/ 	.byte	0x02, 0x09, 0x00, 0x00, 0x02, 0x02, 0x01, 0x00, 0x02, 0x05, 0x05, 0x00, 0x03, 0x07, 0x01, 0x01
        /*0010*/ 	.byte	0x02, 0x03, 0x00, 0x00, 0x02, 0x06, 0x01, 0x00, 0x04, 0x0b, 0x08, 0x00, 0x09, 0x00, 0x00, 0x00
        /*0020*/ 	.byte	0x00, 0x00, 0x00, 0x00


//--------------------- .nv.info._Z11AES_EncryptPhS_ii --------------------------
	.section	.nv.info._Z11AES_EncryptPhS_ii,"",@"SHT_CUDA_INFO"
	.sectionflags	@""
	.align	4


	//----- nvinfo : EIATTR_CUDA_API_VERSION
	.align		4
        /*0000*/ 	.byte	0x04, 0x37
        /*0002*/ 	.short	(.L_10 - .L_9)
.L_9:
        /*0004*/ 	.word	0x00000082


	//----- nvinfo : EIATTR_KPARAM_INFO
	.align		4
.L_10:
        /*0008*/ 	.byte	0x04, 0x17
        /*000a*/ 	.short	(.L_12 - .L_11)
.L_11:
        /*000c*/ 	.word	0x00000000
        /*0010*/ 	.short	0x0003
        /*0012*/ 	.short	0x0014
        /*0014*/ 	.byte	0x00, 0xf0, 0x11, 0x00


	//----- nvinfo : EIATTR_KPARAM_INFO
	.align		4
.L_12:
        /*0018*/ 	.byte	0x04, 0x17
        /*001a*/ 	.short	(.L_14 - .L_13)
.L_13:
        /*001c*/ 	.word	0x00000000
        /*0020*/ 	.short	0x0002
        /*0022*/ 	.short	0x0010
        /*0024*/ 	.byte	0x00, 0xf0, 0x11, 0x00


	//----- nvinfo : EIATTR_KPARAM_INFO
	.align		4
.L_14:
        /*0028*/ 	.byte	0x04, 0x17
        /*002a*/ 	.short	(.L_16 - .L_15)
.L_15:
        /*002c*/ 	.word	0x00000000
        /*0030*/ 	.short	0x0001
        /*0032*/ 	.short	0x0008
        /*0034*/ 	.byte	0x00, 0xf5, 0x21, 0x00


	//----- nvinfo : EIATTR_KPARAM_INFO
	.align		4
.L_16:
        /*0038*/ 	.byte	0x04, 0x17
        /*003a*/ 	.short	(.L_18 - .L_17)
.L_17:
        /*003c*/ 	.word	0x00000000
        /*0040*/ 	.short	0x0000
        /*0042*/ 	.short	0x0000
        /*0044*/ 	.byte	0x00, 0xf5, 0x21, 0x00


	//----- nvinfo : EIATTR_SPARSE_MMA_MASK
	.align		4
.L_18:
        /*0048*/ 	.byte	0x03, 0x50
        /*004a*/ 	.short	0x0000


	//----- nvinfo : EIATTR_MAXREG_COUNT
	.align		4
        /*004c*/ 	.byte	0x03, 0x1b
        /*004e*/ 	.short	0x00ff


	//----- nvinfo : EIATTR_NUM_BARRIERS
	.align		4
        /*0050*/ 	.byte	0x02, 0x4c
        /*0052*/ 	.byte	0x01
	.zero		1


	//----- nvinfo : EIATTR_MERCURY_ISA_VERSION
	.align		4
        /*0054*/ 	.byte	0x03, 0x5f
        /*0056*/ 	.short	0x0101


	//----- nvinfo : EIATTR_VRC_CTA_INIT_COUNT
	.align		4
        /*0058*/ 	.byte	0x02, 0x4a
	.zero		1
	.zero		1


	//----- nvinfo : EIATTR_EXIT_INSTR_OFFSETS
	.align		4
        /*005c*/ 	.byte	0x04, 0x1c
        /*005e*/ 	.short	(.L_20 - .L_19)


	//   ....[0]....
.L_19:
        /*0060*/ 	.word	0x00001a90


	//----- nvinfo : EIATTR_CRS_STACK_SIZE
	.align		4
.L_20:
        /*0064*/ 	.byte	0x04, 0x1e
        /*0066*/ 	.short	(.L_22 - .L_21)
.L_21:
        /*0068*/ 	.word	0x00000000


	//----- nvinfo : EIATTR_CBANK_PARAM_SIZE
	.align		4
.L_22:
        /*006c*/ 	.byte	0x03, 0x19
        /*006e*/ 	.short	0x0018


	//----- nvinfo : EIATTR_PARAM_CBANK
	.align		4
        /*0070*/ 	.byte	0x04, 0x0a
        /*0072*/ 	.short	(.L_24 - .L_23)
	.align		4
.L_23:
        /*0074*/ 	.word	index@(.nv.constant0._Z11AES_EncryptPhS_ii)
        /*0078*/ 	.short	0x0380
        /*007a*/ 	.short	0x0018


	//----- nvinfo : EIATTR_SW_WAR
	.align		4
.L_24:
        /*007c*/ 	.byte	0x04, 0x36
        /*007e*/ 	.short	(.L_26 - .L_25)
.L_25:
        /*0080*/ 	.word	0x00000008
.L_26:


//--------------------- .nv.callgraph             --------------------------
	.section	.nv.callgraph,"",@"SHT_CUDA_CALLGRAPH"
	.align	4
	.sectionentsize	8
	.align		4
        /*0000*/ 	.word	0x00000000
	.align		4
        /*0004*/ 	.word	0xffffffff
	.align		4
        /*0008*/ 	.word	0x00000000
	.align		4
        /*000c*/ 	.word	0xfffffffe
	.align		4
        /*0010*/ 	.word	0x00000000
	.align		4
        /*0014*/ 	.word	0xfffffffd
	.align		4
        /*0018*/ 	.word	0x00000000
	.align		4
        /*001c*/ 	.word	0xfffffffc


//--------------------- .nv.constant4             --------------------------
	.section	.nv.constant4,"a",@progbits
	.align	8
	.align		8
.nv.constant4:
        /*0000*/ 	.dword	CUDA_SBOX
	.align		8
        /*0008*/ 	.dword	GM2
	.align		8
        /*0010*/ 	.dword	GM3


//--------------------- .text._Z11AES_EncryptPhS_ii --------------------------
	.section	.text._Z11AES_EncryptPhS_ii,"ax",@progbits
	.align	128
        .global         _Z11AES_EncryptPhS_ii
        .type           _Z11AES_EncryptPhS_ii,@function
        .size           _Z11AES_EncryptPhS_ii,(.L_x_4 - _Z11AES_EncryptPhS_ii)
        .other          _Z11AES_EncryptPhS_ii,@"STO_CUDA_ENTRY STV_DEFAULT"
_Z11AES_EncryptPhS_ii:
.text._Z11AES_EncryptPhS_ii:
[----:B------:R-:W-:Y:S01]  /*0000*/  LDC R1, c[0x0][0x37c] ;  /* 0x0000df00ff017b82 */ /* 0x000fe20000000800 */
[----:B------:R-:W0:Y:S07]  /*0010*/  S2R R3, SR_TID.X ;  /* 0x0000000000037919 */ /* 0x000e2e0000002100 */
[----:B------:R-:W0:Y:S01]  /*0020*/  S2UR UR4, SR_CTAID.X ;  /* 0x00000000000479c3 */ /* 0x000e220000002500 */
[----:B------:R-:W1:Y:S01]  /*0030*/  LDCU UR5, c[0x0][0x390] ;  /* 0x00007200ff0577ac */ /* 0x000e620008000800 */
[----:B------:R-:W-:Y:S06]  /*0040*/  BSSY.RECONVERGENT B0, `(.L_x_0) ;  /* 0x00001a3000007945 */ /* 0x000fec0003800200 */
[----:B------:R-:W0:Y:S02]  /*0050*/  LDC R0, c[0x0][0x360] ;  /* 0x0000d800ff007b82 */ /* 0x000e240000000800 */
[----:B0-----:R-:W-:-:S05]  /*0060*/  IMAD R0, R0, UR4, R3 ;  /* 0x0000000400007c24 */ /* 0x001fca000f8e0203 */
[----:B-1----:R-:W-:-:S13]  /*0070*/  ISETP.GE.AND P0, PT, R0, UR5, PT ;  /* 0x0000000500007c0c */ /* 0x002fda000bf06270 */
[----:B------:R-:W-:Y:S05]  /*0080*/  @P0 BRA `(.L_x_1) ;  /* 0x0000001800780947 */ /* 0x000fea0003800000 */
[----:B------:R-:W0:Y:S01]  /*0090*/  LDCU.128 UR8, c[0x0][0x380] ;  /* 0x00007000ff0877ac */ /* 0x000e220008000c00 */
[----:B------:R-:W1:Y:S01]  /*00a0*/  LDC.64 R16, c[0x0][0x388] ;  /* 0x0000e200ff107b82 */ /* 0x000e620000000a00 */
[----:B------:R-:W-:Y:S01]  /*00b0*/  IMAD.SHL.U32 R0, R0, 0x10, RZ ;  /* 0x0000001000007824 */ /* 0x000fe200078e00ff */
[----:B------:R-:W1:Y:S01]  /*00c0*/  LDCU.64 UR4, c[0x0][0x358] ;  /* 0x00006b00ff0477ac */ /* 0x000e620008000a00 */
[----:B------:R-:W2:Y:S03]  /*00d0*/  LDCU.64 UR6, c[0x4][URZ] ;  /* 0x01000000ff0677ac */ /* 0x000ea60008000a00 */
[----:B0-----:R-:W-:-:S04]  /*00e0*/  IADD3 R14, P0, PT, R0, UR8, RZ ;  /* 0x00000008000e7c10 */ /* 0x001fc8000ff1e0ff */
[----:B------:R-:W-:Y:S01]  /*00f0*/  LEA.HI.X.SX32 R15, R0, UR9, 0x1, P0 ;  /* 0x00000009000f7c11 */ /* 0x000fe200080f0eff */
[----:B------:R-:W0:Y:S01]  /*0100*/  LDCU.64 UR8, c[0x4][0x8] ;  /* 0x01000100ff0877ac */ /* 0x000e220008000a00 */
[----:B-1----:R-:W3:Y:S04]  /*0110*/  LDG.E.U8 R7, desc[UR4][R16.64] ;  /* 0x0000000410077981 */ /* 0x002ee8000c1e1100 */
[----:B------:R-:W3:Y:S04]  /*0120*/  LDG.E.U8 R22, desc[UR4][R14.64] ;  /* 0x000000040e167981 */ /* 0x000ee8000c1e1100 */
[----:B------:R-:W4:Y:S04]  /*0130*/  LDG.E.U8 R23, desc[UR4][R16.64+0x1] ;  /* 0x0000010410177981 */ /* 0x000f28000c1e1100 */
[----:B------:R-:W5:Y:S04]  /*0140*/  LDG.E.U8 R4, desc[UR4][R16.64+0x3] ;  /* 0x0000030410047981 */ /* 0x000f68000c1e1100 */
[----:B------:R-:W2:Y:S04]  /*0150*/  LDG.E.U8 R25, desc[UR4][R16.64+0x4] ;  /* 0x0000040410197981 */ /* 0x000ea8000c1e1100 */
[----:B------:R-:W2:Y:S04]  /*0160*/  LDG.E.U8 R9, desc[UR4][R16.64+0x5] ;  /* 0x0000050410097981 */ /* 0x000ea8000c1e1100 */
[----:B------:R-:W4:Y:S04]  /*0170*/  LDG.E.U8 R2, desc[UR4][R14.64+0x1] ;  /* 0x000001040e027981 */ /* 0x000f28000c1e1100 */
[----:B------:R-:W5:Y:S04]  /*0180*/  LDG.E.U8 R19, desc[UR4][R14.64+0x3] ;  /* 0x000003040e137981 */ /* 0x000f68000c1e1100 */
[----:B------:R-:W2:Y:S04]  /*0190*/  LDG.E.U8 R10, desc[UR4][R14.64+0x4] ;  /* 0x000004040e0a7981 */ /* 0x000ea8000c1e1100 */
        /* <DEDUP_REMOVED lines=14> */
[----:B------:R-:W2:Y:S01]  /*0280*/  LDG.E.U8 R24, desc[UR4][R14.64+0x2] ;  /* 0x000002040e187981 */ /* 0x000ea2000c1e1100 */
[----:B---3--:R-:W-:-:S03]  /*0290*/  LOP3.LUT R22, R22, R7, RZ, 0x3c, !PT ;  /* 0x0000000716167212 */ /* 0x008fc600078e3cff */
[----:B------:R-:W3:Y:S04]  /*02a0*/  LDG.E.U8 R7, desc[UR4][R16.64+0xb] ;  /* 0x00000b0410077981 */ /* 0x000ee8000c1e1100 */
[----:B------:R-:W3:Y:S01]  /*02b0*/  LDG.E.U8 R17, desc[UR4][R14.64+0xe] ;  /* 0x00000e040e117981 */ /* 0x000ee2000c1e1100 */
[----:B----4-:R-:W-:-:S03]  /*02c0*/  LOP3.LUT R2, R2, R23, RZ, 0x3c, !PT ;  /* 0x0000001702027212 */ /* 0x010fc600078e3cff */
[----:B------:R-:W4:Y:S01]  /*02d0*/  LDG.E.U8 R23, desc[UR4][R14.64+0xa] ;  /* 0x00000a040e177981 */ /* 0x000f22000c1e1100 */
[----:B-----5:R-:W-:-:S03]  /*02e0*/  LOP3.LUT R4, R19, R4, RZ, 0x3c, !PT ;  /* 0x0000000413047212 */ /* 0x020fc600078e3cff */
[----:B------:R-:W5:Y:S01]  /*02f0*/  LDG.E.U8 R19, desc[UR4][R14.64+0xc] ;  /* 0x00000c040e137981 */ /* 0x000f62000c1e1100 */
[----:B--2---:R-:W-:-:S03]  /*0300*/  LOP3.LUT R25, R10, R25, RZ, 0x3c, !PT ;  /* 0x000000190a197212 */ /* 0x004fc600078e3cff */
[----:B------:R-:W2:Y:S01]  /*0310*/  LDG.E.U8 R10, desc[UR4][R14.64+0x9] ;  /* 0x000009040e0a7981 */ /* 0x000ea2000c1e1100 */
[----:B------:R-:W-:-:S03]  /*0320*/  LOP3.LUT R9, R8, R9, RZ, 0x3c, !PT ;  /* 0x0000000908097212 */ /* 0x000fc600078e3cff */
[----:B------:R-:W2:Y:S01]  /*0330*/  LDG.E.U8 R8, desc[UR4][R14.64+0xb] ;  /* 0x00000b040e087981 */ /* 0x000ea2000c1e1100 */
[----:B------:R-:W-:-:S03]  /*0340*/  LOP3.LUT R6, R11, R6, RZ, 0x3c, !PT ;  /* 0x000000060b067212 */ /* 0x000fc600078e3cff */
[----:B------:R-:W2:Y:S01]  /*0350*/  LDG.E.U8 R11, desc[UR4][R14.64+0xf] ;  /* 0x00000f040e0b7981 */ /* 0x000ea2000c1e1100 */
[----:B------:R-:W-:-:S03]  /*0360*/  LOP3.LUT R5, R0, R5, RZ, 0x3c, !PT ;  /* 0x0000000500057212 */ /* 0x000fc600078e3cff */
[----:B------:R-:W2:Y:S01]  /*0370*/  LDG.E.U8 R0, desc[UR4][R14.64+0xd] ;  /* 0x00000d040e007981 */ /* 0x000ea2000c1e1100 */
[----:B------:R-:W-:-:S04]  /*0380*/  UIADD3 UR4, UP0, UPT, UR10, 0x1f, URZ ;  /* 0x0000001f0a047890 */ /* 0x000fc8000ff1e0ff */
[----:B------:R-:W-:Y:S01]  /*0390*/  UIADD3.X UR5, UPT, UPT, URZ, UR11, URZ, UP0, !UPT ;  /* 0x0000000bff057290 */ /* 0x000fe200087fe4ff */
[----:B------:R-:W1:Y:S01]  /*03a0*/  LDCU.64 UR10, c[0x4][0x10] ;  /* 0x01000200ff0a77ac */ /* 0x000e620008000a00 */
[----:B------:R-:W-:-:S04]  /*03b0*/  LOP3.LUT R12, R27, R12, RZ, 0x3c, !PT ;  /* 0x0000000c1b0c7212 */ /* 0x000fc800078e3cff */
[----:B------:R-:W-:Y:S01]  /*03c0*/  IMAD.U32 R27, RZ, RZ, UR5 ;  /* 0x00000005ff1b7e24 */ /* 0x000fe2000f8e00ff */
[----:B------:R-:W-:Y:S02]  /*03d0*/  LOP3.LUT R3, R24, R3, RZ, 0x3c, !PT ;  /* 0x0000000318037212 */ /* 0x000fe400078e3cff */
[----:B---3--:R-:W-:Y:S02]  /*03e0*/  LOP3.LUT R26, R17, R26, RZ, 0x3c, !PT ;  /* 0x0000001a111a7212 */ /* 0x008fe400078e3cff */
[----:B----4-:R-:W-:Y:S02]  /*03f0*/  LOP3.LUT R18, R23, R18, RZ, 0x3c, !PT ;  /* 0x0000001217127212 */ /* 0x010fe400078e3cff */
[----:B-----5:R-:W-:Y:S02]  /*0400*/  LOP3.LUT R20, R19, R20, RZ, 0x3c, !PT ;  /* 0x0000001413147212 */ /* 0x020fe400078e3cff */
[----:B--2---:R-:W-:Y:S02]  /*0410*/  LOP3.LUT R13, R10, R13, RZ, 0x3c, !PT ;  /* 0x0000000d0a0d7212 */ /* 0x004fe400078e3cff */
[----:B------:R-:W-:-:S02]  /*0420*/  LOP3.LUT R7, R8, R7, RZ, 0x3c, !PT ;  /* 0x0000000708077212 */ /* 0x000fc400078e3cff */
[----:B------:R-:W-:Y:S02]  /*0430*/  LOP3.LUT R28, R11, R28, RZ, 0x3c, !PT ;  /* 0x0000001c0b1c7212 */ /* 0x000fe400078e3cff */
[----:B------:R-:W-:Y:S01]  /*0440*/  LOP3.LUT R21, R0, R21, RZ, 0x3c, !PT ;  /* 0x0000001500157212 */ /* 0x000fe200078e3cff */
[----:B------:R-:W-:Y:S01]  /*0450*/  IMAD.U32 R0, RZ, RZ, UR4 ;  /* 0x00000004ff007e24 */ /* 0x000fe2000f8e00ff */
[----:B01----:R-:W-:-:S06]  /*0460*/  UMOV UR4, URZ ;  /* 0x000000ff00047c82 */ /* 0x003fcc0008000000 */
.L_x_2:
[----:B------:R-:W0:Y:S01]  /*0470*/  LDCU.64 UR12, c[0x0][0x358] ;  /* 0x00006b00ff0c77ac */ /* 0x000e220008000a00 */
[----:B------:R-:W-:Y:S02]  /*0480*/  LOP3.LUT R22, R22, 0xff, RZ, 0xc0, !PT ;  /* 0x000000ff16167812 */ /* 0x000fe400078ec0ff */
[----:B------:R-:W-:Y:S02]  /*0490*/  LOP3.LUT R9, R9, 0xff, RZ, 0xc0, !PT ;  /* 0x000000ff09097812 */ /* 0x000fe400078ec0ff */
[----:B------:R-:W-:-:S05]  /*04a0*/  IADD3 R22, P0, PT, R22, UR6, RZ ;  /* 0x0000000616167c10 */ /* 0x000fca000ff1e0ff */
[----:B------:R-:W-:Y:S01]  /*04b0*/  IMAD.X R23, RZ, RZ, UR7, P0 ;  /* 0x00000007ff177e24 */ /* 0x000fe200080e06ff */
[----:B------:R-:W-:-:S05]  /*04c0*/  IADD3 R16, P0, PT, R9, UR6, RZ ;  /* 0x0000000609107c10 */ /* 0x000fca000ff1e0ff */
[----:B------:R-:W-:Y:S01]  /*04d0*/  IMAD.X R17, RZ, RZ, UR7, P0 ;  /* 0x00000007ff117e24 */ /* 0x000fe200080e06ff */
[----:B0-----:R-:W2:Y:S04]  /*04e0*/  LDG.E.U8.CONSTANT R23, desc[UR12][R22.64] ;  /* 0x0000000c16177981 */ /* 0x001ea8000c1e9100 */
[----:B------:R0:W3:Y:S01]  /*04f0*/  LDG.E.U8.CONSTANT R24, desc[UR12][R16.64] ;  /* 0x0000000c10187981 */ /* 0x0000e2000c1e9100 */
[----:B------:R-:W-:Y:S01]  /*0500*/  LOP3.LUT R18, R18, 0xff, RZ, 0xc0, !PT ;  /* 0x000000ff12127812 */ /* 0x000fe200078ec0ff */
[----:B0-----:R-:W-:Y:S02]  /*0510*/  IMAD.MOV.U32 R16, RZ, RZ, R0 ;  /* 0x000000ffff107224 */ /* 0x001fe400078e0000 */
[----:B------:R-:W-:-:S05]  /*0520*/  IMAD.MOV.U32 R17, RZ, RZ, R27 ;  /* 0x000000ffff117224 */ /* 0x000fca00078e001b */
[----:B------:R-:W4:Y:S01]  /*0530*/  LDG.E.U8 R0, desc[UR12][R16.64+-0xf] ;  /* 0xfffff10c10007981 */ /* 0x000f22000c1e1100 */
[----:B--2---:R-:W-:-:S04]  /*0540*/  LOP3.LUT R19, R23, 0xff, RZ, 0xc0, !PT ;  /* 0x000000ff17137812 */ /* 0x004fc800078ec0ff */
[----:B------:R-:W-:Y:S02]  /*0550*/  IADD3 R10, P0, PT, R19, UR8, RZ ;  /* 0x00000008130a7c10 */ /* 0x000fe4000ff1e0ff */
[----:B---3--:R-:W-:-:S03]  /*0560*/  LOP3.LUT R22, R24, 0xff, RZ, 0xc0, !PT ;  /* 0x000000ff18167812 */ /* 0x008fc600078ec0ff */
[----:B------:R-:W-:Y:S01]  /*0570*/  IMAD.X R11, RZ, RZ, UR9, P0 ;  /* 0x00000009ff0b7e24 */ /* 0x000fe200080e06ff */
[----:B------:R-:W-:-:S04]  /*0580*/  IADD3 R8, P0, PT, R22, UR10, RZ ;  /* 0x0000000a16087c10 */ /* 0x000fc8000ff1e0ff */
[----:B------:R0:W4:Y:S01]  /*0590*/  LDG.E.U8.CONSTANT R29, desc[UR12][R10.64] ;  /* 0x0000000c0a1d7981 */ /* 0x000122000c1e9100 */
[----:B------:R-:W-:Y:S01]  /*05a0*/  IMAD.X R9, RZ, RZ, UR11, P0 ;  /* 0x0000000bff097e24 */ /* 0x000fe200080e06ff */
[----:B0-----:R-:W-:-:S04]  /*05b0*/  IADD3 R10, P0, PT, R18, UR6, RZ ;  /* 0x00000006120a7c10 */ /* 0x001fc8000ff1e0ff */
[----:B------:R0:W4:Y:S01]  /*05c0*/  LDG.E.U8.CONSTANT R18, desc[UR12][R8.64] ;  /* 0x0000000c08127981 */ /* 0x000122000c1e9100 */
[----:B------:R-:W-:-:S05]  /*05d0*/  IMAD.X R11, RZ, RZ, UR7, P0 ;  /* 0x00000007ff0b7e24 */ /* 0x000fca00080e06ff */
[----:B------:R-:W2:Y:S01]  /*05e0*/  LDG.E.U8.CONSTANT R27, desc[UR12][R10.64] ;  /* 0x0000000c0a1b7981 */ /* 0x000ea2000c1e9100 */
[----:B0-----:R-:W-:-:S05]  /*05f0*/  IADD3 R8, P0, PT, R22, UR8, RZ ;  /* 0x0000000816087c10 */ /* 0x001fca000ff1e0ff */
[----:B------:R-:W-:Y:S01]  /*0600*/  IMAD.X R9, RZ, RZ, UR9, P0 ;  /* 0x00000009ff097e24 */ /* 0x000fe200080e06ff */
[----:B------:R-:W3:Y:S01]  /*0610*/  LDG.E.U8 R10, desc[UR12][R16.64+-0xe] ;  /* 0xfffff20c100a7981 */ /* 0x000ee2000c1e1100 */
[----:B----4-:R-:W-:-:S03]  /*0620*/  LOP3.LUT R18, R0, R18, R29, 0x96, !PT ;  /* 0x0000001200127212 */ /* 0x010fc600078e961d */
[----:B------:R0:W3:Y:S01]  /*0630*/  LDG.E.U8.CONSTANT R0, desc[UR12][R8.64] ;  /* 0x0000000c08007981 */ /* 0x0000e2000c1e9100 */
[----:B--2---:R-:W-:-:S04]  /*0640*/  LOP3.LUT R22, R27, 0xff, RZ, 0xc0, !PT ;  /* 0x000000ff1b167812 */ /* 0x004fc800078ec0ff */
[----:B0-----:R-:W-:-:S05]  /*0650*/  IADD3 R8, P0, PT, R22, UR10, RZ ;  /* 0x0000000a16087c10 */ /* 0x001fca000ff1e0ff */
[----:B------:R-:W-:-:S05]  /*0660*/  IMAD.X R9, RZ, RZ, UR11, P0 ;  /* 0x0000000bff097e24 */ /* 0x000fca00080e06ff */
[----:B------:R-:W3:Y:S01]  /*0670*/  LDG.E.U8.CONSTANT R29, desc[UR12][R8.64] ;  /* 0x0000000c081d7981 */ /* 0x000ee2000c1e9100 */
[----:B------:R-:W-:-:S04]  /*0680*/  LOP3.LUT R28, R28, 0xff, RZ, 0xc0, !PT ;  /* 0x000000ff1c1c7812 */ /* 0x000fc800078ec0ff */
[----:B------:R-:W-:Y:S02]  /*0690*/  IADD3 R28, P0, PT, R28, UR6, RZ ;  /* 0x000000061c1c7c10 */ /* 0x000fe4000ff1e0ff */
[----:B---3--:R-:W-:-:S03]  /*06a0*/  LOP3.LUT R0, R10, R0, R29, 0x96, !PT ;  /* 0x000000000a007212 */ /* 0x008fc600078e961d */
[----:B------:R-:W-:-:S05]  /*06b0*/  IMAD.X R29, RZ, RZ, UR7, P0 ;  /* 0x00000007ff1d7e24 */ /* 0x000fca00080e06ff */
[----:B------:R-:W2:Y:S01]  /*06c0*/  LDG.E.U8.CONSTANT R28, desc[UR12][R28.64] ;  /* 0x0000000c1c1c7981 */ /* 0x000ea2000c1e9100 */
[----:B------:R-:W-:-:S05]  /*06d0*/  IADD3 R10, P0, PT, R22, UR8, RZ ;  /* 0x00000008160a7c10 */ /* 0x000fca000ff1e0ff */
[----:B------:R-:W-:Y:S01]  /*06e0*/  IMAD.X R11, RZ, RZ, UR9, P0 ;  /* 0x00000009ff0b7e24 */ /* 0x000fe200080e06ff */
[----:B------:R-:W3:Y:S05]  /*06f0*/  LDG.E.U8 R29, desc[UR12][R16.64+-0xd] ;  /* 0xfffff30c101d7981 */ /* 0x000eea000c1e1100 */
[----:B------:R2:W3:Y:S02]  /*0700*/  LDG.E.U8.CONSTANT R11, desc[UR12][R10.64] ;  /* 0x0000000c0a0b7981 */ /* 0x0004e4000c1e9100 */
[----:B--2---:R-:W-:-:S04]  /*0710*/  LOP3.LUT R10, R28, 0xff, RZ, 0xc0, !PT ;  /* 0x000000ff1c0a7812 */ /* 0x004fc800078ec0ff */
[----:B------:R-:W-:-:S05]  /*0720*/  IADD3 R8, P0, PT, R10, UR10, RZ ;  /* 0x0000000a0a087c10 */ /* 0x000fca000ff1e0ff */
[----:B------:R-:W-:-:S06]  /*0730*/  IMAD.X R9, RZ, RZ, UR11, P0 ;  /* 0x0000000bff097e24 */ /* 0x000fcc00080e06ff */
[----:B------:R0:W3:Y:S01]  /*0740*/  LDG.E.U8.CONSTANT R9, desc[UR12][R8.64] ;  /* 0x0000000c08097981 */ /* 0x0000e2000c1e9100 */
[----:B------:R-:W-:Y:S02]  /*0750*/  LOP3.LUT R25, R25, 0xff, RZ, 0xc0, !PT ;  /* 0x000000ff19197812 */ /* 0x000fe400078ec0ff */
[C---:B------:R-:W-:Y:S02]  /*0760*/  LOP3.LUT R22, R28.reuse, R18, R27, 0x96, !PT ;  /* 0x000000121c167212 */ /* 0x040fe400078e961b */
[----:B0-----:R-:W-:Y:S02]  /*0770*/  LOP3.LUT R8, R28, R0, R23, 0x96, !PT ;  /* 0x000000001c087212 */ /* 0x001fe400078e9617 */
[----:B------:R-:W-:Y:S02]  /*0780*/  IADD3 R28, P0, PT, R25, UR6, RZ ;  /* 0x00000006191c7c10 */ /* 0x000fe4000ff1e0ff */
[----:B------:R-:W-:Y:S02]  /*0790*/  LOP3.LUT R13, R13, 0xff, RZ, 0xc0, !PT ;  /* 0x000000ff0d0d7812 */ /* 0x000fe400078ec0ff */
[----:B---3--:R-:W-:Y:S01]  /*07a0*/  LOP3.LUT R9, R29, R11, R9, 0x96, !PT ;  /* 0x0000000b1d097212 */ /* 0x008fe200078e9609 */
[----:B------:R-:W-:Y:S01]  /*07b0*/  IMAD.X R29, RZ, RZ, UR7, P0 ;  /* 0x00000007ff1d7e24 */ /* 0x000fe200080e06ff */
[----:B------:R-:W-:-:S04]  /*07c0*/  IADD3 R18, P0, PT, R19, UR10, RZ ;  /* 0x0000000a13127c10 */ /* 0x000fc8000ff1e0ff */
[----:B------:R-:W2:Y:S01]  /*07d0*/  LDG.E.U8.CONSTANT R0, desc[UR12][R28.64] ;  /* 0x0000000c1c007981 */ /* 0x000ea2000c1e9100 */
[----:B------:R-:W-:Y:S01]  /*07e0*/  IMAD.X R19, RZ, RZ, UR11, P0 ;  /* 0x0000000bff137e24 */ /* 0x000fe200080e06ff */
[----:B------:R-:W-:-:S04]  /*07f0*/  IADD3 R10, P0, PT, R10, UR8, RZ ;  /* 0x000000080a0a7c10 */ /* 0x000fc8000ff1e0ff */
[----:B------:R-:W3:Y:S01]  /*0800*/  LDG.E.U8.CONSTANT R18, desc[UR12][R18.64] ;  /* 0x0000000c12127981 */ /* 0x000ee2000c1e9100 */
[----:B------:R-:W-:Y:S01]  /*0810*/  IMAD.X R11, RZ, RZ, UR9, P0 ;  /* 0x00000009ff0b7e24 */ /* 0x000fe200080e06ff */
[----:B------:R-:W-:Y:S02]  /*0820*/  LOP3.LUT R23, R24, R9, R23, 0x96, !PT ;  /* 0x0000000918177212 */ /* 0x000fe400078e9617 */
[----:B------:R-:W-:Y:S01]  /*0830*/  LOP3.LUT R26, R26, 0xff, RZ, 0xc0, !PT ;  /* 0x000000ff1a1a7812 */ /* 0x000fe200078ec0ff */
[----:B------:R-:W4:Y:S04]  /*0840*/  LDG.E.U8 R29, desc[UR12][R16.64+-0xb] ;  /* 0xfffff50c101d7981 */ /* 0x000f28000c1e1100 */
[----:B------:R0:W3:Y:S04]  /*0850*/  LDG.E.U8.CONSTANT R25, desc[UR12][R10.64] ;  /* 0x0000000c0a197981 */ /* 0x0000e8000c1e9100 */
[----:B------:R-:W3:Y:S01]  /*0860*/  LDG.E.U8 R19, desc[UR12][R16.64+-0xc] ;  /* 0xfffff40c10137981 */ /* 0x000ee2000c1e1100 */
[----:B0-----:R-:W-:-:S05]  /*0870*/  IADD3 R10, P0, PT, R13, UR6, RZ ;  /* 0x000000060d0a7c10 */ /* 0x001fca000ff1e0ff */
[----:B------:R-:W-:-:S05]  /*0880*/  IMAD.X R11, RZ, RZ, UR7, P0 ;  /* 0x00000007ff0b7e24 */ /* 0x000fca00080e06ff */
[----:B------:R-:W5:Y:S01]  /*0890*/  LDG.E.U8.CONSTANT R13, desc[UR12][R10.64] ;  /* 0x0000000c0a0d7981 */ /* 0x000f62000c1e9100 */
[----:B--2---:R-:W-:Y:S02]  /*08a0*/  LOP3.LUT R28, R0, 0xff, RZ, 0xc0, !PT ;  /* 0x000000ff001c7812 */ /* 0x004fe400078ec0ff */
[----:B---3--:R-:W-:Y:S02]  /*08b0*/  LOP3.LUT R25, R19, R18, R25, 0x96, !PT ;  /* 0x0000001213197212 */ /* 0x008fe400078e9619 */
[----:B------:R-:W-:-:S05]  /*08c0*/  IADD3 R18, P0, PT, R28, UR8, RZ ;  /* 0x000000081c127c10 */ /* 0x000fca000ff1e0ff */
[----:B------:R-:W-:Y:S01]  /*08d0*/  IMAD.X R19, RZ, RZ, UR9, P0 ;  /* 0x00000009ff137e24 */ /* 0x000fe200080e06ff */
[----:B-----5:R-:W-:-:S04]  /*08e0*/  LOP3.LUT R9, R13, 0xff, RZ, 0xc0, !PT ;  /* 0x000000ff0d097812 */ /* 0x020fc800078ec0ff */
[----:B------:R-:W4:Y:S01]  /*08f0*/  LDG.E.U8.CONSTANT R18, desc[UR12][R18.64] ;  /* 0x0000000c12127981 */ /* 0x000f22000c1e9100 */
[----:B------:R-:W-:-:S05]  /*0900*/  IADD3 R10, P0, PT, R9, UR10, RZ ;  /* 0x0000000a090a7c10 */ /* 0x000fca000ff1e0ff */
[----:B------:R-:W-:Y:S01]  /*0910*/  IMAD.X R11, RZ, RZ, UR11, P0 ;  /* 0x0000000bff0b7e24 */ /* 0x000fe200080e06ff */
[----:B------:R-:W-:Y:S02]  /*0920*/  IADD3 R26, P0, PT, R26, UR6, RZ ;  /* 0x000000061a1a7c10 */ /* 0x000fe4000ff1e0ff */
[----:B------:R-:W-:Y:S02]  /*0930*/  LOP3.LUT R24, R27, R25, R24, 0x96, !PT ;  /* 0x000000191b187212 */ /* 0x000fe400078e9618 */
[----:B------:R-:W4:Y:S01]  /*0940*/  LDG.E.U8.CONSTANT R25, desc[UR12][R10.64] ;  /* 0x0000000c0a197981 */ /* 0x000f22000c1e9100 */
[----:B------:R-:W-:-:S05]  /*0950*/  IMAD.X R27, RZ, RZ, UR7, P0 ;  /* 0x00000007ff1b7e24 */ /* 0x000fca00080e06ff */
[----:B------:R0:W2:Y:S04]  /*0960*/  LDG.E.U8.CONSTANT R11, desc[UR12][R26.64] ;  /* 0x0000000c1a0b7981 */ /* 0x0000a8000c1e9100 */
[----:B------:R-:W3:Y:S01]  /*0970*/  LDG.E.U8 R10, desc[UR12][R16.64+-0xa] ;  /* 0xfffff60c100a7981 */ /* 0x000ee2000c1e1100 */
[----:B0-----:R-:W-:-:S05]  /*0980*/  IADD3 R26, P0, PT, R9, UR8, RZ ;  /* 0x00000008091a7c10 */ /* 0x001fca000ff1e0ff */
[----:B------:R-:W-:-:S05]  /*0990*/  IMAD.X R27, RZ, RZ, UR9, P0 ;  /* 0x00000009ff1b7e24 */ /* 0x000fca00080e06ff */
[----:B------:R-:W3:Y:S01]  /*09a0*/  LDG.E.U8.CONSTANT R9, desc[UR12][R26.64] ;  /* 0x0000000c1a097981 */ /* 0x000ee2000c1e9100 */
[----:B----4-:R-:W-:Y:S02]  /*09b0*/  LOP3.LUT R25, R29, R25, R18, 0x96, !PT ;  /* 0x000000191d197212 */ /* 0x010fe400078e9612 */
[----:B--2---:R-:W-:-:S04]  /*09c0*/  LOP3.LUT R29, R11, 0xff, RZ, 0xc0, !PT ;  /* 0x000000ff0b1d7812 */ /* 0x004fc800078ec0ff */
[----:B------:R-:W-:-:S05]  /*09d0*/  IADD3 R18, P0, PT, R29, UR10, RZ ;  /* 0x0000000a1d127c10 */ /* 0x000fca000ff1e0ff */
[----:B------:R-:W-:-:S05]  /*09e0*/  IMAD.X R19, RZ, RZ, UR11, P0 ;  /* 0x0000000bff137e24 */ /* 0x000fca00080e06ff */
[----:B------:R-:W3:Y:S01]  /*09f0*/  LDG.E.U8.CONSTANT R18, desc[UR12][R18.64] ;  /* 0x0000000c12127981 */ /* 0x000ee2000c1e9100 */
[----:B------:R-:W-:Y:S02]  /*0a00*/  LOP3.LUT R4, R4, 0xff, RZ, 0xc0, !PT ;  /* 0x000000ff04047812 */ /* 0x000fe400078ec0ff */
[----:B---3--:R-:W-:Y:S02]  /*0a10*/  LOP3.LUT R9, R10, R9, R18, 0x96, !PT ;  /* 0x000000090a097212 */ /* 0x008fe400078e9612 */
[----:B------:R-:W-:-:S05]  /*0a20*/  IADD3 R18, P0, PT, R4, UR6, RZ ;  /* 0x0000000604127c10 */ /* 0x000fca000ff1e0ff */
[----:B------:R-:W-:-:S05]  /*0a30*/  IMAD.X R19, RZ, RZ, UR7, P0 ;  /* 0x00000007ff137e24 */ /* 0x000fca00080e06ff */
[----:B------:R-:W2:Y:S01]  /*0a40*/  LDG.E.U8.CONSTANT R4, desc[UR12][R18.64] ;  /* 0x0000000c12047981 */ /* 0x000ea2000c1e9100 */
[----:B------:R-:W-:-:S05]  /*0a50*/  IADD3 R26, P0, PT, R29, UR8, RZ ;  /* 0x000000081d1a7c10 */ /* 0x000fca000ff1e0ff */
[----:B------:R-:W-:-:S05]  /*0a60*/  IMAD.X R27, RZ, RZ, UR9, P0 ;  /* 0x00000009ff1b7e24 */ /* 0x000fca00080e06ff */
[----:B------:R-:W3:Y:S04]  /*0a70*/  LDG.E.U8.CONSTANT R10, desc[UR12][R26.64] ;  /* 0x0000000c1a0a7981 */ /* 0x000ee8000c1e9100 */
[----:B------:R-:W3:Y:S01]  /*0a80*/  LDG.E.U8 R26, desc[UR12][R16.64+-0x9] ;  /* 0xfffff70c101a7981 */ /* 0x000ee2000c1e1100 */
[----:B--2---:R-:W-:-:S04]  /*0a90*/  LOP3.LUT R29, R4, 0xff, RZ, 0xc0, !PT ;  /* 0x000000ff041d7812 */ /* 0x004fc800078ec0ff */
[----:B------:R-:W-:-:S05]  /*0aa0*/  IADD3 R18, P0, PT, R29, UR10, RZ ;  /* 0x0000000a1d127c10 */ /* 0x000fca000ff1e0ff */
[----:B------:R-:W-:-:S06]  /*0ab0*/  IMAD.X R19, RZ, RZ, UR11, P0 ;  /* 0x0000000bff137e24 */ /* 0x000fcc00080e06ff */
[----:B------:R0:W3:Y:S01]  /*0ac0*/  LDG.E.U8.CONSTANT R19, desc[UR12][R18.64] ;  /* 0x0000000c12137981 */ /* 0x0000e2000c1e9100 */
[----:B------:R-:W-:-:S04]  /*0ad0*/  LOP3.LUT R12, R12, 0xff, RZ, 0xc0, !PT ;  /* 0x000000ff0c0c7812 */ /* 0x000fc800078ec0ff */
[----:B0-----:R-:W-:Y:S02]  /*0ae0*/  IADD3 R18, P0, PT, R12, UR6, RZ ;  /* 0x000000060c127c10 */ /* 0x001fe4000ff1e0ff */
[C---:B------:R-:W-:Y:S02]  /*0af0*/  LOP3.LUT R25, R4.reuse, R25, R11, 0x96, !PT ;  /* 0x0000001904197212 */ /* 0x040fe400078e960b */
[----:B------:R-:W-:Y:S02]  /*0b00*/  LOP3.LUT R9, R4, R9, R0, 0x96, !PT ;  /* 0x0000000904097212 */ /* 0x000fe400078e9600 */
[----:B------:R-:W-:Y:S02]  /*0b10*/  LOP3.LUT R21, R21, 0xff, RZ, 0xc0, !PT ;  /* 0x000000ff15157812 */ /* 0x000fe400078ec0ff */
[----:B---3--:R-:W-:Y:S01]  /*0b20*/  LOP3.LUT R10, R26, R10, R19, 0x96, !PT ;  /* 0x0000000a1a0a7212 */ /* 0x008fe200078e9613 */
[----:B------:R-:W-:Y:S01]  /*0b30*/  IMAD.X R19, RZ, RZ, UR7, P0 ;  /* 0x00000007ff137e24 */ /* 0x000fe200080e06ff */
[----:B------:R-:W-:-:S04]  /*0b40*/  IADD3 R26, P0, PT, R28, UR10, RZ ;  /* 0x0000000a1c1a7c10 */ /* 0x000fc8000ff1e0ff */
[----:B------:R0:W2:Y:S01]  /*0b50*/  LDG.E.U8.CONSTANT R4, desc[UR12][R18.64] ;  /* 0x0000000c12047981 */ /* 0x0000a2000c1e9100 */
[----:B------:R-:W-:-:S05]  /*0b60*/  IMAD.X R27, RZ, RZ, UR11, P0 ;  /* 0x0000000bff1b7e24 */ /* 0x000fca00080e06ff */
[----:B------:R-:W3:Y:S01]  /*0b70*/  LDG.E.U8.CONSTANT R26, desc[UR12][R26.64] ;  /* 0x0000000c1a1a7981 */ /* 0x000ee2000c1e9100 */
[----:B0-----:R-:W-:-:S05]  /*0b80*/  IADD3 R18, P0, PT, R29, UR8, RZ ;  /* 0x000000081d127c10 */ /* 0x001fca000ff1e0ff */
[----:B------:R-:W-:Y:S01]  /*0b90*/  IMAD.X R19, RZ, RZ, UR9, P0 ;  /* 0x00000009ff137e24 */ /* 0x000fe200080e06ff */
[----:B------:R-:W-:Y:S01]  /*0ba0*/  IADD3 R28, P0, PT, R21, UR6, RZ ;  /* 0x00000006151c7c10 */ /* 0x000fe2000ff1e0ff */
[----:B------:R-:W3:Y:S04]  /*0bb0*/  LDG.E.U8 R27, desc[UR12][R16.64+-0x8] ;  /* 0xfffff80c101b7981 */ /* 0x000ee8000c1e1100 */
[----:B------:R-:W-:Y:S01]  /*0bc0*/  IMAD.X R29, RZ, RZ, UR7, P0 ;  /* 0x00000007ff1d7e24 */ /* 0x000fe200080e06ff */
[----:B------:R-:W3:Y:S04]  /*0bd0*/  LDG.E.U8.CONSTANT R12, desc[UR12][R18.64] ;  /* 0x0000000c120c7981 */ /* 0x000ee8000c1e9100 */
[----:B------:R2:W4:Y:S01]  /*0be0*/  LDG.E.U8.CONSTANT R21, desc[UR12][R28.64] ;  /* 0x0000000c1c157981 */ /* 0x000522000c1e9100 */
[----:B------:R-:W-:-:S02]  /*0bf0*/  LOP3.LUT R10, R13, R10, R0, 0x96, !PT ;  /* 0x0000000a0d0a7212 */ /* 0x000fc400078e9600 */
[----:B------:R-:W-:Y:S02]  /*0c00*/  LOP3.LUT R3, R3, 0xff, RZ, 0xc0, !PT ;  /* 0x000000ff03037812 */ /* 0x000fe400078ec0ff */
[----:B--2---:R-:W-:Y:S02]  /*0c10*/  LOP3.LUT R28, R4, 0xff, RZ, 0xc0, !PT ;  /* 0x000000ff041c7812 */ /* 0x004fe400078ec0ff */
[----:B---3--:R-:W-:Y:S02]  /*0c20*/  LOP3.LUT R26, R27, R26, R12, 0x96, !PT ;  /* 0x0000001a1b1a7212 */ /* 0x008fe400078e960c */
[----:B------:R-:W-:Y:S02]  /*0c30*/  IADD3 R12, P0, PT, R28, UR8, RZ ;  /* 0x000000081c0c7c10 */ /* 0x000fe4000ff1e0ff */
[----:B----4-:R-:W-:Y:S02]  /*0c40*/  LOP3.LUT R29, R21, 0xff, RZ, 0xc0, !PT ;  /* 0x000000ff151d7812 */ /* 0x010fe400078ec0ff */
[----:B------:R-:W-:Y:S01]  /*0c50*/  LOP3.LUT R11, R11, R26, R13, 0x96, !PT ;  /* 0x0000001a0b0b7212 */ /* 0x000fe200078e960d */
[----:B------:R-:W-:Y:S01]  /*0c60*/  IMAD.X R13, RZ, RZ, UR9, P0 ;  /* 0x00000009ff0d7e24 */ /* 0x000fe200080e06ff */
[----:B------:R-:W-:-:S04]  /*0c70*/  IADD3 R26, P0, PT, R29, UR10, RZ ;  /* 0x0000000a1d1a7c10 */ /* 0x000fc8000ff1e0ff */
[----:B------:R-:W2:Y:S01]  /*0c80*/  LDG.E.U8.CONSTANT R12, desc[UR12][R12.64] ;  /* 0x0000000c0c0c7981 */ /* 0x000ea2000c1e9100 */
[----:B------:R-:W-:Y:S01]  /*0c90*/  IMAD.X R27, RZ, RZ, UR11, P0 ;  /* 0x0000000bff1b7e24 */ /* 0x000fe200080e06ff */
[----:B------:R-:W-:-:S04]  /*0ca0*/  IADD3 R18, P0, PT, R3, UR6, RZ ;  /* 0x0000000603127c10 */ /* 0x000fc8000ff1e0ff */
[----:B------:R-:W2:Y:S01]  /*0cb0*/  LDG.E.U8.CONSTANT R3, desc[UR12][R26.64] ;  /* 0x0000000c1a037981 */ /* 0x000ea2000c1e9100 */
[----:B------:R-:W-:-:S03]  /*0cc0*/  IMAD.X R19, RZ, RZ, UR7, P0 ;  /* 0x00000007ff137e24 */ /* 0x000fc600080e06ff */
[----:B------:R-:W2:Y:S04]  /*0cd0*/  LDG.E.U8 R13, desc[UR12][R16.64+-0x7] ;  /* 0xfffff90c100d7981 */ /* 0x000ea8000c1e1100 */
[----:B------:R0:W3:Y:S04]  /*0ce0*/  LDG.E.U8.CONSTANT R0, desc[UR12][R18.64] ;  /* 0x0000000c12007981 */ /* 0x0000e8000c1e9100 */
[----:B------:R-:W4:Y:S01]  /*0cf0*/  LDG.E.U8 R27, desc[UR12][R16.64+-0x6] ;  /* 0xfffffa0c101b7981 */ /* 0x000f22000c1e1100 */
[----:B0-----:R-:W-:-:S05]  /*0d00*/  IADD3 R18, P0, PT, R29, UR8, RZ ;  /* 0x000000081d127c10 */ /* 0x001fca000ff1e0ff */
[----:B------:R-:W-:-:S05]  /*0d10*/  IMAD.X R19, RZ, RZ, UR9, P0 ;  /* 0x00000009ff137e24 */ /* 0x000fca00080e06ff */
[----:B------:R-:W4:Y:S01]  /*0d20*/  LDG.E.U8.CONSTANT R29, desc[UR12][R18.64] ;  /* 0x0000000c121d7981 */ /* 0x000f22000c1e9100 */
[----:B--2---:R-:W-:Y:S02]  /*0d30*/  LOP3.LUT R3, R13, R3, R12, 0x96, !PT ;  /* 0x000000030d037212 */ /* 0x004fe400078e960c */
[----:B---3--:R-:W-:-:S04]  /*0d40*/  LOP3.LUT R26, R0, 0xff, RZ, 0xc0, !PT ;  /* 0x000000ff001a7812 */ /* 0x008fc800078ec0ff */
[----:B------:R-:W-:-:S05]  /*0d50*/  IADD3 R12, P0, PT, R26, UR10, RZ ;  /* 0x0000000a1a0c7c10 */ /* 0x000fca000ff1e0ff */
[----:B------:R-:W-:-:S05]  /*0d60*/  IMAD.X R13, RZ, RZ, UR11, P0 ;  /* 0x0000000bff0d7e24 */ /* 0x000fca00080e06ff */
[----:B------:R-:W4:Y:S01]  /*0d70*/  LDG.E.U8.CONSTANT R12, desc[UR12][R12.64] ;  /* 0x0000000c0c0c7981 */ /* 0x000f22000c1e9100 */
[----:B------:R-:W-:Y:S02]  /*0d80*/  LOP3.LUT R6, R6, 0xff, RZ, 0xc0, !PT ;  /* 0x000000ff06067812 */ /* 0x000fe400078ec0ff */
[----:B----4-:R-:W-:Y:S02]  /*0d90*/  LOP3.LUT R29, R27, R29, R12, 0x96, !PT ;  /* 0x0000001d1b1d7212 */ /* 0x010fe400078e960c */
[----:B------:R-:W-:-:S05]  /*0da0*/  IADD3 R12, P0, PT, R6, UR6, RZ ;  /* 0x00000006060c7c10 */ /* 0x000fca000ff1e0ff */
[----:B------:R-:W-:-:S06]  /*0db0*/  IMAD.X R13, RZ, RZ, UR7, P0 ;  /* 0x00000007ff0d7e24 */ /* 0x000fcc00080e06ff */
[----:B------:R-:W2:Y:S01]  /*0dc0*/  LDG.E.U8.CONSTANT R13, desc[UR12][R12.64] ;  /* 0x0000000c0c0d7981 */ /* 0x000ea2000c1e9100 */
[----:B------:R-:W-:-:S05]  /*0dd0*/  IADD3 R26, P0, PT, R26, UR8, RZ ;  /* 0x000000081a1a7c10 */ /* 0x000fca000ff1e0ff */
[----:B------:R-:W-:-:S05]  /*0de0*/  IMAD.X R27, RZ, RZ, UR9, P0 ;  /* 0x00000009ff1b7e24 */ /* 0x000fca00080e06ff */
[----:B------:R-:W3:Y:S01]  /*0df0*/  LDG.E.U8.CONSTANT R26, desc[UR12][R26.64] ;  /* 0x0000000c1a1a7981 */ /* 0x000ee2000c1e9100 */
[----:B--2---:R-:W-:-:S04]  /*0e00*/  LOP3.LUT R6, R13, 0xff, RZ, 0xc0, !PT ;  /* 0x000000ff0d067812 */ /* 0x004fc800078ec0ff */
[----:B------:R-:W-:-:S05]  /*0e10*/  IADD3 R18, P0, PT, R6, UR10, RZ ;  /* 0x0000000a06127c10 */ /* 0x000fca000ff1e0ff */
[----:B------:R-:W-:-:S06]  /*0e20*/  IMAD.X R19, RZ, RZ, UR11, P0 ;  /* 0x0000000bff137e24 */ /* 0x000fcc00080e06ff */
[----:B------:R-:W3:Y:S04]  /*0e30*/  LDG.E.U8.CONSTANT R19, desc[UR12][R18.64] ;  /* 0x0000000c12137981 */ /* 0x000ee8000c1e9100 */
[----:B------:R-:W3:Y:S01]  /*0e40*/  LDG.E.U8 R18, desc[UR12][R16.64+-0x5] ;  /* 0xfffffb0c10127981 */ /* 0x000ee2000c1e1100 */
[----:B------:R-:W-:-:S04]  /*0e50*/  LOP3.LUT R2, R2, 0xff, RZ, 0xc0, !PT ;  /* 0x000000ff02027812 */ /* 0x000fc800078ec0ff */
[----:B------:R-:W-:Y:S02]  /*0e60*/  IADD3 R2, P0, PT, R2, UR6, RZ ;  /* 0x0000000602027c10 */ /* 0x000fe4000ff1e0ff */
[----:B------:R-:W-:-:S03]  /*0e70*/  LOP3.LUT R12, R13, R3, R0, 0x96, !PT ;  /* 0x000000030d0c7212 */ /* 0x000fc600078e9600 */
[----:B------:R-:W-:Y:S01]  /*0e80*/  IMAD.X R3, RZ, RZ, UR7, P0 ;  /* 0x00000007ff037e24 */ /* 0x000fe200080e06ff */
[----:B------:R-:W-:Y:S02]  /*0e90*/  LOP3.LUT R20, R20, 0xff, RZ, 0xc0, !PT ;  /* 0x000000ff14147812 */ /* 0x000fe400078ec0ff */
[----:B------:R-:W-:Y:S02]  /*0ea0*/  LOP3.LUT R13, R13, R29, R4, 0x96, !PT ;  /* 0x0000001d0d0d7212 */ /* 0x000fe400078e9604 */
[----:B---3--:R-:W-:Y:S02]  /*0eb0*/  LOP3.LUT R18, R18, R26, R19, 0x96, !PT ;  /* 0x0000001a12127212 */ /* 0x008fe400078e9613 */
[----:B------:R-:W-:Y:S02]  /*0ec0*/  IADD3 R26, P0, PT, R28, UR10, RZ ;  /* 0x0000000a1c1a7c10 */ /* 0x000fe4000ff1e0ff */
[----:B------:R0:W2:Y:S03]  /*0ed0*/  LDG.E.U8.CONSTANT R28, desc[UR12][R2.64] ;  /* 0x0000000c021c7981 */ /* 0x0000a6000c1e9100 */
[----:B------:R-:W-:Y:S01]  /*0ee0*/  IMAD.X R27, RZ, RZ, UR11, P0 ;  /* 0x0000000bff1b7e24 */ /* 0x000fe200080e06ff */
[----:B0-----:R-:W-:-:S04]  /*0ef0*/  IADD3 R2, P0, PT, R6, UR8, RZ ;  /* 0x0000000806027c10 */ /* 0x001fc8000ff1e0ff */
[----:B------:R0:W3:Y:S01]  /*0f00*/  LDG.E.U8.CONSTANT R6, desc[UR12][R26.64] ;  /* 0x0000000c1a067981 */ /* 0x0000e2000c1e9100 */
[----:B------:R-:W-:-:S05]  /*0f10*/  IMAD.X R3, RZ, RZ, UR9, P0 ;  /* 0x00000009ff037e24 */ /* 0x000fca00080e06ff */
[----:B------:R-:W3:Y:S01]  /*0f20*/  LDG.E.U8.CONSTANT R19, desc[UR12][R2.64] ;  /* 0x0000000c02137981 */ /* 0x000ee2000c1e9100 */
[----:B0-----:R-:W-:-:S03]  /*0f30*/  IADD3 R26, P0, PT, R20, UR6, RZ ;  /* 0x00000006141a7c10 */ /* 0x001fc6000ff1e0ff */
[----:B------:R-:W3:Y:S02]  /*0f40*/  LDG.E.U8 R20, desc[UR12][R16.64+-0x4] ;  /* 0xfffffc0c10147981 */ /* 0x000ee4000c1e1100 */
[----:B------:R-:W-:-:S05]  /*0f50*/  IMAD.X R27, RZ, RZ, UR7, P0 ;  /* 0x00000007ff1b7e24 */ /* 0x000fca00080e06ff */
[----:B------:R-:W4:Y:S01]  /*0f60*/  LDG.E.U8.CONSTANT R29, desc[UR12][R26.64] ;  /* 0x0000000c1a1d7981 */ /* 0x000f22000c1e9100 */
[----:B------:R-:W-:Y:S02]  /*0f70*/  LOP3.LUT R18, R21, R18, R4, 0x96, !PT ;  /* 0x0000001215127212 */ /* 0x000fe400078e9604 */
[----:B------:R-:W-:Y:S01]  /*0f80*/  LOP3.LUT R5, R5, 0xff, RZ, 0xc0, !PT ;  /* 0x000000ff05057812 */ /* 0x000fe200078ec0ff */
[----:B------:R-:W5:Y:S01]  /*0f90*/  LDG.E.U8 R27, desc[UR12][R16.64+-0x3] ;  /* 0xfffffd0c101b7981 */ /* 0x000f62000c1e1100 */
[----:B---3--:R-:W-:Y:S02]  /*0fa0*/  LOP3.LUT R19, R20, R6, R19, 0x96, !PT ;  /* 0x0000000614137212 */ /* 0x008fe400078e9613 */
[----:B--2---:R-:W-:Y:S02]  /*0fb0*/  LOP3.LUT R6, R28, 0xff, RZ, 0xc0, !PT ;  /* 0x000000ff1c067812 */ /* 0x004fe400078ec0ff */
[----:B------:R-:W-:Y:S02]  /*0fc0*/  LOP3.LUT R19, R0, R19, R21, 0x96, !PT ;  /* 0x0000001300137212 */ /* 0x000fe400078e9615 */
[----:B------:R-:W-:-:S02]  /*0fd0*/  IADD3 R20, P0, PT, R6, UR10, RZ ;  /* 0x0000000a06147c10 */ /* 0x000fc4000ff1e0ff */
[----:B----4-:R-:W-:-:S03]  /*0fe0*/  LOP3.LUT R0, R29, 0xff, RZ, 0xc0, !PT ;  /* 0x000000ff1d007812 */ /* 0x010fc600078ec0ff */
[----:B------:R-:W-:Y:S01]  /*0ff0*/  IMAD.X R21, RZ, RZ, UR11, P0 ;  /* 0x0000000bff157e24 */ /* 0x000fe200080e06ff */
[----:B------:R-:W-:-:S04]  /*1000*/  IADD3 R2, P0, PT, R0, UR8, RZ ;  /* 0x0000000800027c10 */ /* 0x000fc8000ff1e0ff */
[----:B------:R-:W5:Y:S01]  /*1010*/  LDG.E.U8.CONSTANT R20, desc[UR12][R20.64] ;  /* 0x0000000c14147981 */ /* 0x000f62000c1e9100 */
[----:B------:R-:W-:Y:S01]  /*1020*/  IMAD.X R3, RZ, RZ, UR9, P0 ;  /* 0x00000009ff037e24 */ /* 0x000fe200080e06ff */
[----:B------:R-:W-:-:S05]  /*1030*/  IADD3 R4, P0, PT, R5, UR6, RZ ;  /* 0x0000000605047c10 */ /* 0x000fca000ff1e0ff */
[----:B------:R-:W-:Y:S01]  /*1040*/  IMAD.X R5, RZ, RZ, UR7, P0 ;  /* 0x00000007ff057e24 */ /* 0x000fe200080e06ff */
[----:B------:R-:W5:Y:S05]  /*1050*/  LDG.E.U8.CONSTANT R3, desc[UR12][R2.64] ;  /* 0x0000000c02037981 */ /* 0x000f6a000c1e9100 */
[----:B------:R-:W2:Y:S01]  /*1060*/  LDG.E.U8.CONSTANT R5, desc[UR12][R4.64] ;  /* 0x0000000c04057981 */ /* 0x000ea2000c1e9100 */
[----:B------:R-:W-:-:S03]  /*1070*/  IADD3 R26, P0, PT, R6, UR8, RZ ;  /* 0x00000008061a7c10 */ /* 0x000fc6000ff1e0ff */
[----:B------:R-:W3:Y:S01]  /*1080*/  LDG.E.U8 R6, desc[UR12][R16.64+-0x2] ;  /* 0xfffffe0c10067981 */ /* 0x000ee2000c1e1100 */
[----:B-----5:R-:W-:Y:S01]  /*1090*/  LOP3.LUT R2, R27, R20, R3, 0x96, !PT ;  /* 0x000000141b027212 */ /* 0x020fe200078e9603 */
[----:B------:R-:W-:Y:S01]  /*10a0*/  IMAD.X R27, RZ, RZ, UR9, P0 ;  /* 0x00000009ff1b7e24 */ /* 0x000fe200080e06ff */
[----:B--2---:R-:W-:-:S04]  /*10b0*/  LOP3.LUT R3, R5, 0xff, RZ, 0xc0, !PT ;  /* 0x000000ff05037812 */ /* 0x004fc800078ec0ff */
[----:B------:R-:W3:Y:S01]  /*10c0*/  LDG.E.U8.CONSTANT R26, desc[UR12][R26.64] ;  /* 0x0000000c1a1a7981 */ /* 0x000ee2000c1e9100 */
[----:B------:R-:W-:-:S05]  /*10d0*/  IADD3 R20, P0, PT, R3, UR10, RZ ;  /* 0x0000000a03147c10 */ /* 0x000fca000ff1e0ff */
[----:B------:R-:W-:-:S06]  /*10e0*/  IMAD.X R21, RZ, RZ, UR11, P0 ;  /* 0x0000000bff157e24 */ /* 0x000fcc00080e06ff */
        /* <DEDUP_REMOVED lines=8> */
[----:B------:R2:W3:Y:S02]  /*1170*/  LDG.E.U8.CONSTANT R4, desc[UR12][R26.64] ;  /* 0x0000000c1a047981 */ /* 0x0004e4000c1e9100 */
[C---:B--2---:R-:W-:Y:S02]  /*1180*/  LOP3.LUT R26, R6.reuse, 0xff, RZ, 0xc0, !PT ;  /* 0x000000ff061a7812 */ /* 0x044fe400078ec0ff */
[----:B------:R-:W-:Y:S02]  /*1190*/  LOP3.LUT R20, R6, R2, R5, 0x96, !PT ;  /* 0x0000000206147212 */ /* 0x000fe400078e9605 */
[----:B------:R-:W-:Y:S02]  /*11a0*/  IADD3 R2, P0, PT, R26, UR10, RZ ;  /* 0x0000000a1a027c10 */ /* 0x000fe4000ff1e0ff */
[----:B------:R-:W-:-:S03]  /*11b0*/  LOP3.LUT R21, R6, R21, R29, 0x96, !PT ;  /* 0x0000001506157212 */ /* 0x000fc600078e961d */
[----:B------:R-:W-:Y:S01]  /*11c0*/  IMAD.X R3, RZ, RZ, UR11, P0 ;  /* 0x0000000bff037e24 */ /* 0x000fe200080e06ff */
[----:B------:R-:W-:-:S04]  /*11d0*/  IADD3 R6, P0, PT, R0, UR10, RZ ;  /* 0x0000000a00067c10 */ /* 0x000fc8000ff1e0ff */
[----:B------:R0:W3:Y:S01]  /*11e0*/  LDG.E.U8.CONSTANT R0, desc[UR12][R2.64] ;  /* 0x0000000c02007981 */ /* 0x0000e2000c1e9100 */
[----:B------:R-:W-:-:S05]  /*11f0*/  IMAD.X R7, RZ, RZ, UR11, P0 ;  /* 0x0000000bff077e24 */ /* 0x000fca00080e06ff */
[----:B------:R-:W2:Y:S01]  /*1200*/  LDG.E.U8.CONSTANT R6, desc[UR12][R6.64] ;  /* 0x0000000c06067981 */ /* 0x000ea2000c1e9100 */
[----:B0-----:R-:W-:-:S03]  /*1210*/  IADD3 R2, P0, PT, R26, UR8, RZ ;  /* 0x000000081a027c10 */ /* 0x001fc6000ff1e0ff */
[----:B------:R-:W3:Y:S02]  /*1220*/  LDG.E.U8 R26, desc[UR12][R16.64+-0x1] ;  /* 0xffffff0c101a7981 */ /* 0x000ee4000c1e1100 */
[----:B------:R-:W-:Y:S02]  /*1230*/  IMAD.X R3, RZ, RZ, UR9, P0 ;  /* 0x00000009ff037e24 */ /* 0x000fe400080e06ff */
[----:B------:R-:W2:Y:S04]  /*1240*/  LDG.E.U8 R7, desc[UR12][R16.64] ;  /* 0x0000000c10077981 */ /* 0x000ea8000c1e1100 */
[----:B------:R0:W2:Y:S01]  /*1250*/  LDG.E.U8.CONSTANT R27, desc[UR12][R2.64] ;  /* 0x0000000c021b7981 */ /* 0x0000a2000c1e9100 */
[----:B------:R-:W-:-:S04]  /*1260*/  UIADD3 UR4, UPT, UPT, UR4, 0x1, URZ ;  /* 0x0000000104047890 */ /* 0x000fc8000fffe0ff */
[----:B------:R-:W-:Y:S01]  /*1270*/  UISETP.NE.AND UP0, UPT, UR4, 0x9, UPT ;  /* 0x000000090400788c */ /* 0x000fe2000bf05270 */
[----:B0-----:R-:W-:Y:S02]  /*1280*/  PRMT R2, R8, 0x7610, R2 ;  /* 0x0000761008027816 */ /* 0x001fe40000000002 */
[----:B------:R-:W-:Y:S02]  /*1290*/  PRMT R3, R23, 0x7610, R3 ;  /* 0x0000761017037816 */ /* 0x000fe40000000003 */
[----:B---3--:R-:W-:Y:S02]  /*12a0*/  LOP3.LUT R26, R26, R4, R0, 0x96, !PT ;  /* 0x000000041a1a7212 */ /* 0x008fe400078e9600 */
[----:B------:R-:W-:Y:S02]  /*12b0*/  IADD3 R0, P0, PT, R16, 0x10, RZ ;  /* 0x0000001010007810 */ /* 0x000fe40007f1e0ff */
[----:B------:R-:W-:Y:S02]  /*12c0*/  LOP3.LUT R26, R28, R26, R29, 0x96, !PT ;  /* 0x0000001a1c1a7212 */ /* 0x000fe400078e961d */
[----:B--2---:R-:W-:Y:S01]  /*12d0*/  LOP3.LUT R4, R7, R6, R27, 0x96, !PT ;  /* 0x0000000607047212 */ /* 0x004fe200078e961b */
[----:B------:R-:W-:Y:S01]  /*12e0*/  IMAD.X R27, RZ, RZ, R17, P0 ;  /* 0x000000ffff1b7224 */ /* 0x000fe200000e0611 */
[----:B------:R-:W-:-:S02]  /*12f0*/  PRMT R6, R11, 0x7610, R6 ;  /* 0x000076100b067816 */ /* 0x000fc40000000006 */
[----:B------:R-:W-:Y:S02]  /*1300*/  LOP3.LUT R28, R5, R4, R28, 0x96, !PT ;  /* 0x00000004051c7212 */ /* 0x000fe400078e961c */
[----:B------:R-:W-:Y:S02]  /*1310*/  PRMT R4, R24, 0x7610, R4 ;  /* 0x0000761018047816 */ /* 0x000fe40000000004 */
[----:B------:R-:W-:Y:S02]  /*1320*/  PRMT R5, R10, 0x7610, R5 ;  /* 0x000076100a057816 */ /* 0x000fe40000000005 */
[----:B------:R-:W-:Y:S01]  /*1330*/  PRMT R7, R19, 0x7610, R7 ;  /* 0x0000761013077816 */ /* 0x000fe20000000007 */
[----:B------:R-:W-:Y:S06]  /*1340*/  BRA.U UP0, `(.L_x_2) ;  /* 0xfffffff100487547 */ /* 0x000fec000b83ffff */
[----:B------:R-:W0:Y:S01]  /*1350*/  LDCU.64 UR4, c[0x4][URZ] ;  /* 0x01000000ff0477ac */ /* 0x000e220008000a00 */
[----:B------:R-:W1:Y:S01]  /*1360*/  LDC.64 R10, c[0x0][0x388] ;  /* 0x0000e200ff0a7b82 */ /* 0x000e620000000a00 */
[----:B------:R-:W-:Y:S02]  /*1370*/  LOP3.LUT R9, R9, 0xff, RZ, 0xc0, !PT ;  /* 0x000000ff09097812 */ /* 0x000fe400078ec0ff */
[----:B------:R-:W-:Y:S02]  /*1380*/  LOP3.LUT R19, R22, 0xff, RZ, 0xc0, !PT ;  /* 0x000000ff16137812 */ /* 0x000fe400078ec0ff */
[----:B------:R-:W-:Y:S02]  /*1390*/  LOP3.LUT R16, R18, 0xff, RZ, 0xc0, !PT ;  /* 0x000000ff12107812 */ /* 0x000fe400078ec0ff */
[----:B0-----:R-:W-:Y:S02]  /*13a0*/  IADD3 R8, P1, PT, R9, UR4, RZ ;  /* 0x0000000409087c10 */ /* 0x001fe4000ff3e0ff */
[----:B------:R-:W-:-:S02]  /*13b0*/  IADD3 R18, P0, PT, R19, UR4, RZ ;  /* 0x0000000413127c10 */ /* 0x000fc4000ff1e0ff */
[----:B------:R-:W-:Y:S01]  /*13c0*/  IADD3 R16, P2, PT, R16, UR4, RZ ;  /* 0x0000000410107c10 */ /* 0x000fe2000ff5e0ff */
[----:B------:R-:W-:Y:S02]  /*13d0*/  IMAD.X R9, RZ, RZ, UR5, P1 ;  /* 0x00000005ff097e24 */ /* 0x000fe400088e06ff */
[----:B------:R-:W-:Y:S01]  /*13e0*/  IMAD.X R19, RZ, RZ, UR5, P0 ;  /* 0x00000005ff137e24 */ /* 0x000fe200080e06ff */
[----:B-1----:R-:W2:Y:S01]  /*13f0*/  LDG.E.U8 R0, desc[UR12][R10.64+0xa1] ;  /* 0x0000a10c0a007981 */ /* 0x002ea2000c1e1100 */
[----:B------:R-:W-:-:S03]  /*1400*/  IMAD.X R17, RZ, RZ, UR5, P2 ;  /* 0x00000005ff117e24 */ /* 0x000fc600090e06ff */
[----:B------:R0:W2:Y:S04]  /*1410*/  LDG.E.U8.CONSTANT R23, desc[UR12][R8.64] ;  /* 0x0000000c08177981 */ /* 0x0000a8000c1e9100 */
[----:B------:R-:W3:Y:S04]  /*1420*/  LDG.E.U8.CONSTANT R27, desc[UR12][R18.64] ;  /* 0x0000000c121b7981 */ /* 0x000ee8000c1e9100 */
[----:B------:R1:W4:Y:S04]  /*1430*/  LDG.E.U8.CONSTANT R22, desc[UR12][R16.64] ;  /* 0x0000000c10167981 */ /* 0x000328000c1e9100 */
[----:B------:R-:W3:Y:S04]  /*1440*/  LDG.E.U8 R18, desc[UR12][R10.64+0xa0] ;  /* 0x0000a00c0a127981 */ /* 0x000ee8000c1e1100 */
[----:B------:R-:W4:Y:S01]  /*1450*/  LDG.E.U8 R19, desc[UR12][R10.64+0xa2] ;  /* 0x0000a20c0a137981 */ /* 0x000f22000c1e1100 */
[----:B------:R-:W-:-:S02]  /*1460*/  LOP3.LUT R2, R2, 0xff, RZ, 0xc0, !PT ;  /* 0x000000ff02027812 */ /* 0x000fc400078ec0ff */
[----:B------:R-:W-:Y:S02]  /*1470*/  LOP3.LUT R3, R3, 0xff, RZ, 0xc0, !PT ;  /* 0x000000ff03037812 */ /* 0x000fe400078ec0ff */
[----:B------:R-:W-:Y:S02]  /*1480*/  IADD3 R2, P0, PT, R2, UR4, RZ ;  /* 0x0000000402027c10 */ /* 0x000fe4000ff1e0ff */
[----:B------:R-:W-:Y:S02]  /*1490*/  LOP3.LUT R24, R4, 0xff, RZ, 0xc0, !PT ;  /* 0x000000ff04187812 */ /* 0x000fe400078ec0ff */
[----:B0-----:R-:W-:Y:S01]  /*14a0*/  IADD3 R8, P1, PT, R3, UR4, RZ ;  /* 0x0000000403087c10 */ /* 0x001fe2000ff3e0ff */
[----:B------:R-:W-:Y:S01]  /*14b0*/  IMAD.X R3, RZ, RZ, UR5, P0 ;  /* 0x00000005ff037e24 */ /* 0x000fe200080e06ff */
[----:B-1----:R-:W-:Y:S02]  /*14c0*/  IADD3 R16, P0, PT, R24, UR4, RZ ;  /* 0x0000000418107c10 */ /* 0x002fe4000ff1e0ff */
[----:B------:R-:W-:Y:S01]  /*14d0*/  LOP3.LUT R4, R25, 0xff, RZ, 0xc0, !PT ;  /* 0x000000ff19047812 */ /* 0x000fe200078ec0ff */
[----:B------:R-:W-:Y:S01]  /*14e0*/  IMAD.X R9, RZ, RZ, UR5, P1 ;  /* 0x00000005ff097e24 */ /* 0x000fe200088e06ff */
[----:B------:R-:W-:Y:S01]  /*14f0*/  LOP3.LUT R6, R6, 0xff, RZ, 0xc0, !PT ;  /* 0x000000ff06067812 */ /* 0x000fe200078ec0ff */
[----:B------:R-:W-:Y:S01]  /*1500*/  IMAD.X R17, RZ, RZ, UR5, P0 ;  /* 0x00000005ff117e24 */ /* 0x000fe200080e06ff */
[----:B------:R-:W-:Y:S01]  /*1510*/  IADD3 R4, P1, PT, R4, UR4, RZ ;  /* 0x0000000404047c10 */ /* 0x000fe2000ff3e0ff */
[----:B------:R-:W5:Y:S01]  /*1520*/  LDG.E.U8.CONSTANT R2, desc[UR12][R2.64] ;  /* 0x0000000c02027981 */ /* 0x000f62000c1e9100 */
[----:B------:R-:W-:-:S03]  /*1530*/  LOP3.LUT R24, R5, 0xff, RZ, 0xc0, !PT ;  /* 0x000000ff05187812 */ /* 0x000fc600078ec0ff */
[----:B------:R0:W5:Y:S01]  /*1540*/  LDG.E.U8.CONSTANT R29, desc[UR12][R16.64] ;  /* 0x0000000c101d7981 */ /* 0x000162000c1e9100 */
[----:B------:R-:W-:Y:S01]  /*1550*/  IMAD.X R5, RZ, RZ, UR5, P1 ;  /* 0x00000005ff057e24 */ /* 0x000fe200088e06ff */
[----:B------:R-:W-:Y:S02]  /*1560*/  IADD3 R24, P0, PT, R24, UR4, RZ ;  /* 0x0000000418187c10 */ /* 0x000fe4000ff1e0ff */
[----:B------:R1:W5:Y:S01]  /*1570*/  LDG.E.U8.CONSTANT R8, desc[UR12][R8.64] ;  /* 0x0000000c08087981 */ /* 0x000362000c1e9100 */
[----:B0-----:R-:W-:-:S03]  /*1580*/  LOP3.LUT R16, R12, 0xff, RZ, 0xc0, !PT ;  /* 0x000000ff0c107812 */ /* 0x001fc600078ec0ff */
[----:B------:R-:W5:Y:S01]  /*1590*/  LDG.E.U8.CONSTANT R4, desc[UR12][R4.64] ;  /* 0x0000000c04047981 */ /* 0x000f62000c1e9100 */
[----:B------:R-:W-:Y:S02]  /*15a0*/  IADD3 R12, P1, PT, R6, UR4, RZ ;  /* 0x00000004060c7c10 */ /* 0x000fe4000ff3e0ff */
[----:B------:R-:W-:-:S03]  /*15b0*/  LOP3.LUT R6, R13, 0xff, RZ, 0xc0, !PT ;  /* 0x000000ff0d067812 */ /* 0x000fc600078ec0ff */
[----:B------:R-:W-:Y:S01]  /*15c0*/  IMAD.X R13, RZ, RZ, UR5, P1 ;  /* 0x00000005ff0d7e24 */ /* 0x000fe200088e06ff */
[----:B------:R-:W-:Y:S01]  /*15d0*/  IADD3 R6, P1, PT, R6, UR4, RZ ;  /* 0x0000000406067c10 */ /* 0x000fe2000ff3e0ff */
[----:B------:R-:W-:Y:S01]  /*15e0*/  IMAD.X R25, RZ, RZ, UR5, P0 ;  /* 0x00000005ff197e24 */ /* 0x000fe200080e06ff */
[----:B------:R-:W-:Y:S02]  /*15f0*/  IADD3 R16, P0, PT, R16, UR4, RZ ;  /* 0x0000000410107c10 */ /* 0x000fe4000ff1e0ff */
[----:B-1----:R-:W-:Y:S01]  /*1600*/  LOP3.LUT R9, R7, 0xff, RZ, 0xc0, !PT ;  /* 0x000000ff07097812 */ /* 0x002fe200078ec0ff */
[----:B------:R-:W-:Y:S01]  /*1610*/  IMAD.X R7, RZ, RZ, UR5, P1 ;  /* 0x00000005ff077e24 */ /* 0x000fe200088e06ff */
[----:B------:R-:W-:Y:S01]  /*1620*/  LOP3.LUT R20, R20, 0xff, RZ, 0xc0, !PT ;  /* 0x000000ff14147812 */ /* 0x000fe200078ec0ff */
[----:B------:R0:W5:Y:S01]  /*1630*/  LDG.E.U8.CONSTANT R3, desc[UR12][R24.64] ;  /* 0x0000000c18037981 */ /* 0x000162000c1e9100 */
[----:B------:R-:W-:Y:S02]  /*1640*/  IMAD.X R17, RZ, RZ, UR5, P0 ;  /* 0x00000005ff117e24 */ /* 0x000fe400080e06ff */
[----:B------:R-:W-:Y:S01]  /*1650*/  IADD3 R20, P1, PT, R20, UR4, RZ ;  /* 0x0000000414147c10 */ /* 0x000fe2000ff3e0ff */
[----:B------:R-:W5:Y:S01]  /*1660*/  LDG.E.U8.CONSTANT R12, desc[UR12][R12.64] ;  /* 0x0000000c0c0c7981 */ /* 0x000f62000c1e9100 */
[----:B------:R-:W-:-:S03]  /*1670*/  LOP3.LUT R26, R26, 0xff, RZ, 0xc0, !PT ;  /* 0x000000ff1a1a7812 */ /* 0x000fc600078ec0ff */
[----:B------:R-:W5:Y:S01]  /*1680*/  LDG.E.U8.CONSTANT R5, desc[UR12][R16.64] ;  /* 0x0000000c10057981 */ /* 0x000f62000c1e9100 */
[----:B0-----:R-:W-:-:S03]  /*1690*/  IADD3 R24, P0, PT, R9, UR4, RZ ;  /* 0x0000000409187c10 */ /* 0x001fc6000ff1e0ff */
[----:B------:R0:W5:Y:S04]  /*16a0*/  LDG.E.U8.CONSTANT R9, desc[UR12][R6.64] ;  /* 0x0000000c06097981 */ /* 0x000168000c1e9100 */
[----:B------:R-:W5:Y:S01]  /*16b0*/  LDG.E.U8 R13, desc[UR12][R10.64+0xa4] ;  /* 0x0000a40c0a0d7981 */ /* 0x000f62000c1e1100 */
[----:B------:R-:W-:Y:S01]  /*16c0*/  IMAD.X R25, RZ, RZ, UR5, P0 ;  /* 0x00000005ff197e24 */ /* 0x000fe200080e06ff */
[----:B0-----:R-:W-:Y:S01]  /*16d0*/  LOP3.LUT R6, R21, 0xff, RZ, 0xc0, !PT ;  /* 0x000000ff15067812 */ /* 0x001fe200078ec0ff */
[----:B------:R-:W-:Y:S01]  /*16e0*/  IMAD.X R21, RZ, RZ, UR5, P1 ;  /* 0x00000005ff157e24 */ /* 0x000fe200088e06ff */
[----:B------:R-:W-:Y:S02]  /*16f0*/  IADD3 R16, P1, PT, R26, UR4, RZ ;  /* 0x000000041a107c10 */ /* 0x000fe4000ff3e0ff */
[----:B------:R-:W5:Y:S01]  /*1700*/  LDG.E.U8.CONSTANT R24, desc[UR12][R24.64] ;  /* 0x0000000c18187981 */ /* 0x000f62000c1e9100 */
[----:B------:R-:W-:-:S02]  /*1710*/  IADD3 R6, P0, PT, R6, UR4, RZ ;  /* 0x0000000406067c10 */ /* 0x000fc4000ff1e0ff */
[----:B------:R-:W-:Y:S01]  /*1720*/  IMAD.X R17, RZ, RZ, UR5, P1 ;  /* 0x00000005ff117e24 */ /* 0x000fe200088e06ff */
[----:B------:R-:W5:Y:S02]  /*1730*/  LDG.E.U8.CONSTANT R20, desc[UR12][R20.64] ;  /* 0x0000000c14147981 */ /* 0x000f64000c1e9100 */
[----:B------:R-:W-:Y:S02]  /*1740*/  IMAD.X R7, RZ, RZ, UR5, P0 ;  /* 0x00000005ff077e24 */ /* 0x000fe400080e06ff */
[----:B------:R-:W5:Y:S04]  /*1750*/  LDG.E.U8.CONSTANT R16, desc[UR12][R16.64] ;  /* 0x0000000c10107981 */ /* 0x000f68000c1e9100 */
[----:B------:R5:W5:Y:S04]  /*1760*/  LDG.E.U8.CONSTANT R6, desc[UR12][R6.64] ;  /* 0x0000000c06067981 */ /* 0x000b68000c1e9100 */
[----:B------:R-:W5:Y:S04]  /*1770*/  LDG.E.U8 R25, desc[UR12][R10.64+0xa6] ;  /* 0x0000a60c0a197981 */ /* 0x000f68000c1e1100 */
[----:B------:R-:W5:Y:S04]  /*1780*/  LDG.E.U8 R21, desc[UR12][R10.64+0xa9] ;  /* 0x0000a90c0a157981 */ /* 0x000f68000c1e1100 */
[----:B------:R-:W5:Y:S01]  /*1790*/  LDG.E.U8 R26, desc[UR12][R10.64+0xaa] ;  /* 0x0000aa0c0a1a7981 */ /* 0x000f62000c1e1100 */
[----:B--2---:R-:W-:-:S03]  /*17a0*/  LOP3.LUT R23, R23, R0, RZ, 0x3c, !PT ;  /* 0x0000000017177212 */ /* 0x004fc600078e3cff */
[----:B------:R-:W2:Y:S01]  /*17b0*/  LDG.E.U8 R0, desc[UR12][R10.64+0xa8] ;  /* 0x0000a80c0a007981 */ /* 0x000ea2000c1e1100 */
[----:B---3--:R-:W-:-:S03]  /*17c0*/  LOP3.LUT R27, R27, R18, RZ, 0x3c, !PT ;  /* 0x000000121b1b7212 */ /* 0x008fc600078e3cff */
[----:B------:R-:W3:Y:S01]  /*17d0*/  LDG.E.U8 R18, desc[UR12][R10.64+0xa5] ;  /* 0x0000a50c0a127981 */ /* 0x000ee2000c1e1100 */
[----:B----4-:R-:W-:-:S03]  /*17e0*/  LOP3.LUT R19, R22, R19, RZ, 0x3c, !PT ;  /* 0x0000001316137212 */ /* 0x010fc600078e3cff */
[----:B------:R-:W4:Y:S01]  /*17f0*/  LDG.E.U8 R22, desc[UR12][R10.64+0xa7] ;  /* 0x0000a70c0a167981 */ /* 0x000f22000c1e1100 */
[----:B-----5:R-:W-:Y:S02]  /*1800*/  LOP3.LUT R7, R4, R13, RZ, 0x3c, !PT ;  /* 0x0000000d04077212 */ /* 0x020fe400078e3cff */
[----:B------:R-:W-:-:S04]  /*1810*/  LOP3.LUT R4, R28, 0xff, RZ, 0xc0, !PT ;  /* 0x000000ff1c047812 */ /* 0x000fc800078ec0ff */
[----:B------:R-:W-:Y:S02]  /*1820*/  IADD3 R4, P0, PT, R4, UR4, RZ ;  /* 0x0000000404047c10 */ /* 0x000fe4000ff1e0ff */
[----:B------:R-:W-:Y:S02]  /*1830*/  LOP3.LUT R13, R16, R25, RZ, 0x3c, !PT ;  /* 0x00000019100d7212 */ /* 0x000fe400078e3cff */
[----:B------:R-:W5:Y:S01]  /*1840*/  LDG.E.U8 R16, desc[UR12][R10.64+0xac] ;  /* 0x0000ac0c0a107981 */ /* 0x000f62000c1e1100 */
[----:B------:R-:W-:-:S03]  /*1850*/  LOP3.LUT R21, R6, R21, RZ, 0x3c, !PT ;  /* 0x0000001506157212 */ /* 0x000fc600078e3cff */
[----:B------:R-:W5:Y:S04]  /*1860*/  LDG.E.U8 R25, desc[UR12][R10.64+0xad] ;  /* 0x0000ad0c0a197981 */ /* 0x000f68000c1e1100 */
[----:B------:R-:W5:Y:S01]  /*1870*/  LDG.E.U8 R6, desc[UR12][R10.64+0xae] ;  /* 0x0000ae0c0a067981 */ /* 0x000f62000c1e1100 */
[----:B--2---:R-:W-:Y:S01]  /*1880*/  LOP3.LUT R17, R5, R0, RZ, 0x3c, !PT ;  /* 0x0000000005117212 */ /* 0x004fe200078e3cff */
[----:B------:R-:W-:Y:S02]  /*1890*/  IMAD.X R5, RZ, RZ, UR5, P0 ;  /* 0x00000005ff057e24 */ /* 0x000fe400080e06ff */
[----:B------:R-:W2:Y:S04]  /*18a0*/  LDG.E.U8 R0, desc[UR12][R10.64+0xaf] ;  /* 0x0000af0c0a007981 */ /* 0x000ea8000c1e1100 */
[----:B------:R-:W2:Y:S01]  /*18b0*/  LDG.E.U8.CONSTANT R5, desc[UR12][R4.64] ;  /* 0x0000000c04057981 */ /* 0x000ea2000c1e9100 */
[----:B---3--:R-:W-:-:S03]  /*18c0*/  LOP3.LUT R9, R9, R18, RZ, 0x3c, !PT ;  /* 0x0000001209097212 */ /* 0x008fc600078e3cff */
[----:B------:R-:W3:Y:S01]  /*18d0*/  LDG.E.U8 R18, desc[UR12][R10.64+0xab] ;  /* 0x0000ab0c0a127981 */ /* 0x000ee2000c1e1100 */
[----:B----4-:R-:W-:-:S03]  /*18e0*/  LOP3.LUT R29, R29, R22, RZ, 0x3c, !PT ;  /* 0x000000161d1d7212 */ /* 0x010fc600078e3cff */
[----:B------:R-:W4:Y:S01]  /*18f0*/  LDG.E.U8 R22, desc[UR12][R10.64+0xa3] ;  /* 0x0000a30c0a167981 */ /* 0x000f22000c1e1100 */
[----:B------:R-:W-:-:S03]  /*1900*/  LOP3.LUT R8, R8, R26, RZ, 0x3c, !PT ;  /* 0x0000001a08087212 */ /* 0x000fc600078e3cff */
[----:B------:R0:W-:Y:S04]  /*1910*/  STG.E.U8 desc[UR12][R14.64], R27 ;  /* 0x0000001b0e007986 */ /* 0x0001e8000c10110c */
        /* <DEDUP_REMOVED lines=8> */
[----:B------:R0:W-:Y:S01]  /*19a0*/  STG.E.U8 desc[UR12][R14.64+0xa], R8 ;  /* 0x00000a080e007986 */ /* 0x0001e2000c10110c */
[----:B-----5:R-:W-:-:S02]  /*19b0*/  LOP3.LUT R16, R20, R16, RZ, 0x3c, !PT ;  /* 0x0000001014107212 */ /* 0x020fc400078e3cff */
[----:B------:R-:W-:Y:S02]  /*19c0*/  LOP3.LUT R25, R2, R25, RZ, 0x3c, !PT ;  /* 0x0000001902197212 */ /* 0x000fe400078e3cff */
[----:B------:R-:W-:Y:S01]  /*19d0*/  LOP3.LUT R3, R3, R6, RZ, 0x3c, !PT ;  /* 0x0000000603037212 */ /* 0x000fe200078e3cff */
[----:B------:R0:W-:Y:S04]  /*19e0*/  STG.E.U8 desc[UR12][R14.64+0xc], R16 ;  /* 0x00000c100e007986 */ /* 0x0001e8000c10110c */
[----:B------:R0:W-:Y:S04]  /*19f0*/  STG.E.U8 desc[UR12][R14.64+0xd], R25 ;  /* 0x00000d190e007986 */ /* 0x0001e8000c10110c */
[----:B------:R0:W-:Y:S01]  /*1a00*/  STG.E.U8 desc[UR12][R14.64+0xe], R3 ;  /* 0x00000e030e007986 */ /* 0x0001e2000c10110c */
[----:B--2---:R-:W-:-:S05]  /*1a10*/  LOP3.LUT R0, R24, R0, RZ, 0x3c, !PT ;  /* 0x0000000018007212 */ /* 0x004fca00078e3cff */
[----:B------:R0:W-:Y:S01]  /*1a20*/  STG.E.U8 desc[UR12][R14.64+0xf], R0 ;  /* 0x00000f000e007986 */ /* 0x0001e2000c10110c */
[----:B---3--:R-:W-:Y:S02]  /*1a30*/  LOP3.LUT R12, R12, R18, RZ, 0x3c, !PT ;  /* 0x000000120c0c7212 */ /* 0x008fe400078e3cff */
[----:B----4-:R-:W-:-:S03]  /*1a40*/  LOP3.LUT R5, R5, R22, RZ, 0x3c, !PT ;  /* 0x0000001605057212 */ /* 0x010fc600078e3cff */
[----:B------:R0:W-:Y:S04]  /*1a50*/  STG.E.U8 desc[UR12][R14.64+0xb], R12 ;  /* 0x00000b0c0e007986 */ /* 0x0001e8000c10110c */
[----:B------:R0:W-:Y:S02]  /*1a60*/  STG.E.U8 desc[UR12][R14.64+0x3], R5 ;  /* 0x000003050e007986 */ /* 0x0001e4000c10110c */
.L_x_1:
[----:B------:R-:W-:Y:S05]  /*1a70*/  BSYNC.RECONVERGENT B0 ;  /* 0x0000000000007941 */ /* 0x000fea0003800200 */
.L_x_0:
[----:B------:R-:W-:Y:S06]  /*1a80*/  BAR.SYNC.DEFER_BLOCKING 0x0 ;  /* 0x0000000000007b1d */ /* 0x000fec0000010000 */
[----:B------:R-:W-:Y:S05]  /*1a90*/  EXIT ;  /* 0x000000000000794d */ /* 0x000fea0003800000 */
.L_x_3:
[----:B------:R-:W-:-:S00]  /*1aa0*/  BRA `(.L_x_3) ;  /* 0xfffffffc00fc7947 */ /* 0x000fc0000383ffff */
[----:B------:R-:W-:-:S00]  /*1ab0*/  NOP ;  /* 0x0000000000007918 */ /* 0x000fc00000000000 */
        /* <DEDUP_REMOVED lines=12> */
.L_x_4:


//--------------------- .nv.global.init           --------------------------
	.section	.nv.global.init,"aw",@progbits
.nv.global.init:
	.type		GM3,@object
	.size		GM3,(CUDA_SBOX - GM3)
GM3:
        /*0000*/ 	.byte	0x00, 0x03, 0x06, 0x05, 0x0c, 0x0f, 0x0a, 0x09, 0x18, 0x1b, 0x1e, 0x1d, 0x14, 0x17, 0x12, 0x11
        /* <DEDUP_REMOVED lines=15> */
	.type		CUDA_SBOX,@object
	.size		CUDA_SBOX,(GM2 - CUDA_SBOX)
CUDA_SBOX:
        /* <DEDUP_REMOVED lines=16> */
	.type		GM2,@object
	.size		GM2,(.L_1 - GM2)
GM2:
        /* <DEDUP_REMOVED lines=16> */
.L_1:


//--------------------- .nv.shared.reserved.0     --------------------------
	.section	.nv.shared.reserved.0,"aw",@nobits
	.weak		__nv_reservedSMEM_offset_0_alias
	.size		__nv_reservedSMEM_offset_0_alias, 0, 64
	.other		__nv_reservedSMEM_offset_0_alias,@"STO_CUDA_RESERVED_SHARED STV_DEFAULT"
__nv_reservedSMEM_offset_0_alias:
	.zero		0
	.zero		64


//--------------------- .nv.constant0._Z11AES_EncryptPhS_ii --------------------------
	.section	.nv.constant0._Z11AES_EncryptPhS_ii,"a",@progbits
	.sectionflags	@""
	.align	4
.nv.constant0._Z11AES_EncryptPhS_ii:
	.zero		920


//--------------------- SYMBOLS --------------------------

	.type		.nv.reservedSmem.offset0,@object
	.size		.nv.reservedSmem.offset0,0x4
